	.target	sm_90a

	.elftype	@"ET_EXEC"


//--------------------- .note.nv.tkinfo           --------------------------
	.section	.note.nv.tkinfo,"",@"SHT_NOTE"
	.sectionflags	@"SHF_NOTE_NV_TKINFO"
	.tkinfo
        /*0018*/ 	.word	0x00000002
        /*0030*/ 	.string	""
        /*0030*/ 	.string	"ptxas"
        /*0030*/ 	.string	"Cuda compilation tools, release 13.0, V13.0.88"
        /*0030*/ 	.string	"Build cuda_13.0.r13.0/compiler.36424714_0"
        /*0030*/ 	.string	"-arch sm_90a -m 64 "



//--------------------- .note.nv.cuinfo           --------------------------
	.section	.note.nv.cuinfo,"",@"SHT_NOTE"
	.sectionflags	@"SHF_NOTE_NV_CUINFO"
        /*0018*/ 	.short	0x0002
        /*001a*/ 	.short	0x005a
        /*001c*/ 	.short	0x0082
	.zero		2


//--------------------- .nv.info                  --------------------------
	.section	.nv.info,"",@"SHT_CUDA_INFO"
	.align	4


	//----- nvinfo : EIATTR_REGCOUNT
	.align		4
        /*0000*/ 	.byte	0x04, 0x2f
        /*0002*/ 	.short	(.L_15 - .L_14)
	.align		4
.L_14:
        /*0004*/ 	.word	index@(_ZN7cutlass13device_kernelINS_4gemm6kernel13GemmUniversalIN4cute5tupleIJiiiiEEENS1_10collective13CollectiveMmaINS1_34MainloopSm90TmaGmmaWarpSpecializedILi3ENS5_IJNS4_1CILi1EEENSA_ILi2EEESB_EEENS1_35KernelTmaWarpSpecializedCooperativeEEENS5_IJNSA_ILi128EEENSA_ILi64EEESG_EEENS_10tfloat32_tENS5_IJlSB_lEEESJ_SK_NS4_8TiledMMAINS4_8MMA_AtomIJNS4_4SM904GMMA29MMA_64x64x8_F32TF32TF32_SS_TNILNSO_7ScaleInE1ELSQ_1EEEEEENS4_6LayoutINS5_IJSC_SB_SB_EEENS5_IJSB_NSA_ILi0EEESV_EEEEENS5_IJNS4_10UnderscoreESY_SY_EEEEENS4_23SM90_TMA_LOAD_MULTICASTENS4_14ComposedLayoutINS4_7SwizzleILi3ELi4ELi3EEENS4_18smem_ptr_flag_bitsILi32EEENST_INS5_IJNSA_ILi8EEENSA_ILi32EEEEEENS5_IJS18_SB_EEEEEEEvNS4_8identityENS4_13SM90_TMA_LOADES1C_vS1D_EENS_8epilogue10collective6detail29Sm90TmaWarpSpecializedAdapterINS1H_15DefaultEpilogueISJ_SK_SK_NS1G_6thread17LinearCombinationISJ_Li1EffLNS1L_9ScaleType4KindE0ELNS_15FloatRoundStyleE2ESJ_EENS1_15EpilogueDefaultEEEEEvvEEEEvNT_6ParamsE)
        /*0008*/ 	.word	0x000000a8


	//----- nvinfo : EIATTR_FRAME_SIZE
	.align		4
.L_15:
        /*000c*/ 	.byte	0x04, 0x11
        /*000e*/ 	.short	(.L_17 - .L_16)
	.align		4
.L_16:
        /*0010*/ 	.word	index@(_ZN7cutlass13device_kernelINS_4gemm6kernel13GemmUniversalIN4cute5tupleIJiiiiEEENS1_10collective13CollectiveMmaINS1_34MainloopSm90TmaGmmaWarpSpecializedILi3ENS5_IJNS4_1CILi1EEENSA_ILi2EEESB_EEENS1_35KernelTmaWarpSpecializedCooperativeEEENS5_IJNSA_ILi128EEENSA_ILi64EEESG_EEENS_10tfloat32_tENS5_IJlSB_lEEESJ_SK_NS4_8TiledMMAINS4_8MMA_AtomIJNS4_4SM904GMMA29MMA_64x64x8_F32TF32TF32_SS_TNILNSO_7ScaleInE1ELSQ_1EEEEEENS4_6LayoutINS5_IJSC_SB_SB_EEENS5_IJSB_NSA_ILi0EEESV_EEEEENS5_IJNS4_10UnderscoreESY_SY_EEEEENS4_23SM90_TMA_LOAD_MULTICASTENS4_14ComposedLayoutINS4_7SwizzleILi3ELi4ELi3EEENS4_18smem_ptr_flag_bitsILi32EEENST_INS5_IJNSA_ILi8EEENSA_ILi32EEEEEENS5_IJS18_SB_EEEEEEEvNS4_8identityENS4_13SM90_TMA_LOADES1C_vS1D_EENS_8epilogue10collective6detail29Sm90TmaWarpSpecializedAdapterINS1H_15DefaultEpilogueISJ_SK_SK_NS1G_6thread17LinearCombinationISJ_Li1EffLNS1L_9ScaleType4KindE0ELNS_15FloatRoundStyleE2ESJ_EENS1_15EpilogueDefaultEEEEEvvEEEEvNT_6ParamsE)
        /*0014*/ 	.word	0x00000000


	//----- nvinfo : EIATTR_MIN_STACK_SIZE
	.align		4
.L_17:
        /*0018*/ 	.byte	0x04, 0x12
        /*001a*/ 	.short	(.L_19 - .L_18)
	.align		4
.L_18:
        /*001c*/ 	.word	index@(_ZN7cutlass13device_kernelINS_4gemm6kernel13GemmUniversalIN4cute5tupleIJiiiiEEENS1_10collective13CollectiveMmaINS1_34MainloopSm90TmaGmmaWarpSpecializedILi3ENS5_IJNS4_1CILi1EEENSA_ILi2EEESB_EEENS1_35KernelTmaWarpSpecializedCooperativeEEENS5_IJNSA_ILi128EEENSA_ILi64EEESG_EEENS_10tfloat32_tENS5_IJlSB_lEEESJ_SK_NS4_8TiledMMAINS4_8MMA_AtomIJNS4_4SM904GMMA29MMA_64x64x8_F32TF32TF32_SS_TNILNSO_7ScaleInE1ELSQ_1EEEEEENS4_6LayoutINS5_IJSC_SB_SB_EEENS5_IJSB_NSA_ILi0EEESV_EEEEENS5_IJNS4_10UnderscoreESY_SY_EEEEENS4_23SM90_TMA_LOAD_MULTICASTENS4_14ComposedLayoutINS4_7SwizzleILi3ELi4ELi3EEENS4_18smem_ptr_flag_bitsILi32EEENST_INS5_IJNSA_ILi8EEENSA_ILi32EEEEEENS5_IJS18_SB_EEEEEEEvNS4_8identityENS4_13SM90_TMA_LOADES1C_vS1D_EENS_8epilogue10collective6detail29Sm90TmaWarpSpecializedAdapterINS1H_15DefaultEpilogueISJ_SK_SK_NS1G_6thread17LinearCombinationISJ_Li1EffLNS1L_9ScaleType4KindE0ELNS_15FloatRoundStyleE2ESJ_EENS1_15EpilogueDefaultEEEEEvvEEEEvNT_6ParamsE)
        /*0020*/ 	.word	0x00000000
.L_19:


//--------------------- .nv.compat                --------------------------
	.section	.nv.compat,"",@"SHT_CUDA_COMPAT_INFO"
	.align	4
        /*0000*/ 	.byte	0x02, 0x09, 0x01, 0x00, 0x02, 0x02, 0x04, 0x00, 0x02, 0x05, 0x05, 0x00, 0x03, 0x07, 0x01, 0x01
        /*0010*/ 	.byte	0x02, 0x03, 0x01, 0x00, 0x02, 0x06, 0x01, 0x00, 0x04, 0x0b, 0x08, 0x00, 0x00, 0x00, 0x00, 0x00
        /*0020*/ 	.byte	0x00, 0x00, 0x00, 0x00


//--------------------- .nv.info._ZN7cutlass13device_kernelINS_4gemm6kernel13GemmUniversalIN4cute5tupleIJiiiiEEENS1_10collective13CollectiveMmaINS1_34MainloopSm90TmaGmmaWarpSpecializedILi3ENS5_IJNS4_1CILi1EEENSA_ILi2EEESB_EEENS1_35KernelTmaWarpSpecializedCooperativeEEENS5_IJNSA_ILi128EEENSA_ILi64EEESG_EEENS_10tfloat32_tENS5_IJlSB_lEEESJ_SK_NS4_8TiledMMAINS4_8MMA_AtomIJNS4_4SM904GMMA29MMA_64x64x8_F32TF32TF32_SS_TNILNSO_7ScaleInE1ELSQ_1EEEEEENS4_6LayoutINS5_IJSC_SB_SB_EEENS5_IJSB_NSA_ILi0EEESV_EEEEENS5_IJNS4_10UnderscoreESY_SY_EEEEENS4_23SM90_TMA_LOAD_MULTICASTENS4_14ComposedLayoutINS4_7SwizzleILi3ELi4ELi3EEENS4_18smem_ptr_flag_bitsILi32EEENST_INS5_IJNSA_ILi8EEENSA_ILi32EEEEEENS5_IJS18_SB_EEEEEEEvNS4_8identityENS4_13SM90_TMA_LOADES1C_vS1D_EENS_8epilogue10collective6detail29Sm90TmaWarpSpecializedAdapterINS1H_15DefaultEpilogueISJ_SK_SK_NS1G_6thread17LinearCombinationISJ_Li1EffLNS1L_9ScaleType4KindE0ELNS_15FloatRoundStyleE2ESJ_EENS1_15EpilogueDefaultEEEEEvvEEEEvNT_6ParamsE --------------------------
	.section	.nv.info._ZN7cutlass13device_kernelINS_4gemm6kernel13GemmUniversalIN4cute5tupleIJiiiiEEENS1_10collective13CollectiveMmaINS1_34MainloopSm90TmaGmmaWarpSpecializedILi3ENS5_IJNS4_1CILi1EEENSA_ILi2EEESB_EEENS1_35KernelTmaWarpSpecializedCooperativeEEENS5_IJNSA_ILi128EEENSA_ILi64EEESG_EEENS_10tfloat32_tENS5_IJlSB_lEEESJ_SK_NS4_8TiledMMAINS4_8MMA_AtomIJNS4_4SM904GMMA29MMA_64x64x8_F32TF32TF32_SS_TNILNSO_7ScaleInE1ELSQ_1EEEEEENS4_6LayoutINS5_IJSC_SB_SB_EEENS5_IJSB_NSA_ILi0EEESV_EEEEENS5_IJNS4_10UnderscoreESY_SY_EEEEENS4_23SM90_TMA_LOAD_MULTICASTENS4_14ComposedLayoutINS4_7SwizzleILi3ELi4ELi3EEENS4_18smem_ptr_flag_bitsILi32EEENST_INS5_IJNSA_ILi8EEENSA_ILi32EEEEEENS5_IJS18_SB_EEEEEEEvNS4_8identityENS4_13SM90_TMA_LOADES1C_vS1D_EENS_8epilogue10collective6detail29Sm90TmaWarpSpecializedAdapterINS1H_15DefaultEpilogueISJ_SK_SK_NS1G_6thread17LinearCombinationISJ_Li1EffLNS1L_9ScaleType4KindE0ELNS_15FloatRoundStyleE2ESJ_EENS1_15EpilogueDefaultEEEEEvvEEEEvNT_6ParamsE,"",@"SHT_CUDA_INFO"
	.sectionflags	@""
	.align	4


	//----- nvinfo : EIATTR_CUDA_API_VERSION
	.align		4
        /*0000*/ 	.byte	0x04, 0x37
        /*0002*/ 	.short	(.L_21 - .L_20)
.L_20:
        /*0004*/ 	.word	0x00000082


	//----- nvinfo : EIATTR_KPARAM_INFO
	.align		4
.L_21:
        /*0008*/ 	.byte	0x04, 0x17
        /*000a*/ 	.short	(.L_23 - .L_22)
.L_22:
        /*000c*/ 	.word	0x00000000
        /*0010*/ 	.short	0x0000
        /*0012*/ 	.short	0x0070
        /*0014*/ 	.byte	0x00, 0xf0, 0x01, 0x10


	//----- nvinfo : EIATTR_SPARSE_MMA_MASK
	.align		4
.L_23:
        /*0018*/ 	.byte	0x03, 0x50
        /*001a*/ 	.short	0x0000


	//----- nvinfo : EIATTR_MAXREG_COUNT
	.align		4
        /*001c*/ 	.byte	0x03, 0x1b
        /*001e*/ 	.short	0x00a8


	//----- nvinfo : EIATTR_NUM_BARRIERS
	.align		4
        /*0020*/ 	.byte	0x02, 0x4c
        /*0022*/ 	.byte	0x01
	.zero		1


	//----- nvinfo : EIATTR_EXTERNS
	.align		4
        /*0024*/ 	.byte	0x04, 0x0f
        /*0026*/ 	.short	(.L_25 - .L_24)


	//   ....[0]....
	.align		4
.L_24:
        /*0028*/ 	.word	index@(__assertfail)


	//----- nvinfo : EIATTR_MERCURY_ISA_VERSION
	.align		4
.L_25:
        /*002c*/ 	.byte	0x03, 0x5f
        /*002e*/ 	.short	0x0101


	//----- nvinfo : EIATTR_INT_WARP_WIDE_INSTR_OFFSETS
	.align		4
        /*0030*/ 	.byte	0x04, 0x31
        /*0032*/ 	.short	(.L_27 - .L_26)


	//   ....[0]....
.L_26:
        /*0034*/ 	.word	0x00000410


	//   ....[1]....
        /*0038*/ 	.word	0x00000430


	//   ....[2]....
        /*003c*/ 	.word	0x00000600


	//   ....[3]....
        /*0040*/ 	.word	0x000028e0


	//----- nvinfo : EIATTR_COOP_GROUP_MASK_REGIDS
	.align		4
.L_27:
        /*0044*/ 	.byte	0x04, 0x29
        /*0046*/ 	.short	(.L_29 - .L_28)


	//   ....[0]....
.L_28:
        /*0048*/ 	.word	0xffffffff


	//   ....[1]....
        /*004c*/ 	.word	0xffffffff


	//   ....[2]....
        /*0050*/ 	.word	0xffffffff


	//   ....[3]....
        /*0054*/ 	.word	0xffffffff


	//   ....[4]....
        /*0058*/ 	.word	0xffffffff


	//   ....[5]....
        /*005c*/ 	.word	0xffffffff


	//----- nvinfo : EIATTR_COOP_GROUP_INSTR_OFFSETS
	.align		4
.L_29:
        /*0060*/ 	.byte	0x04, 0x28
        /*0062*/ 	.short	(.L_31 - .L_30)


	//   ....[0]....
.L_30:
        /*0064*/ 	.word	0x00000060


	//   ....[1]....
        /*0068*/ 	.word	0x00000070


	//   ....[2]....
        /*006c*/ 	.word	0x00000130


	//   ....[3]....
        /*0070*/ 	.word	0x000002b0


	//   ....[4]....
        /*0074*/ 	.word	0x00000770


	//   ....[5]....
        /*0078*/ 	.word	0x000013f0


	//----- nvinfo : EIATTR_REG_RECONFIG
	.align		4
.L_31:
        /*007c*/ 	.byte	0x01, 0x54
	.zero		2


	//----- nvinfo : EIATTR_SYSCALL_OFFSETS
	.align		4
        /*0080*/ 	.byte	0x04, 0x46
        /*0082*/ 	.short	(.L_33 - .L_32)


	//   ....[0]....
.L_32:
        /*0084*/ 	.word	0x000015e0


	//----- nvinfo : EIATTR_MBARRIER_INSTR_OFFSETS
	.align		4
.L_33:
        /*0088*/ 	.byte	0x04, 0x39
        /*008a*/ 	.short	(.L_35 - .L_34)


	//   ....[0]....
.L_34:
        /*008c*/ 	.word	0x00000230
        /*0090*/ 	.word	0x000000ff
        /*0094*/ 	.word	0x00000000
        /*0098*/ 	.short	0x0100
        /*009a*/ 	.byte	0x08
	.zero		1


	//   ....[1]....
        /*009c*/ 	.word	0x00000240
        /*00a0*/ 	.word	0x000000ff
        /*00a4*/ 	.word	0x00000018
        /*00a8*/ 	.short	0x0100
        /*00aa*/ 	.byte	0x08
	.zero		1


	//   ....[2]....
        /*00ac*/ 	.word	0x00000250
        /*00b0*/ 	.word	0x000000ff
        /*00b4*/ 	.word	0x00000008
        /*00b8*/ 	.short	0x0100
        /*00ba*/ 	.byte	0x08
	.zero		1


	//   ....[3]....
        /*00bc*/ 	.word	0x00000260
        /*00c0*/ 	.word	0x000000ff
        /*00c4*/ 	.word	0x00000020
        /*00c8*/ 	.short	0x0100
        /*00ca*/ 	.byte	0x08
	.zero		1


	//   ....[4]....
        /*00cc*/ 	.word	0x00000270
        /*00d0*/ 	.word	0x000000ff
        /*00d4*/ 	.word	0x00000010
        /*00d8*/ 	.short	0x0100
        /*00da*/ 	.byte	0x08
	.zero		1


	//   ....[5]....
        /*00dc*/ 	.word	0x00000280
        /*00e0*/ 	.word	0x000000ff
        /*00e4*/ 	.word	0x00000028
        /*00e8*/ 	.short	0x0100
        /*00ea*/ 	.byte	0x08
	.zero		1


	//   ....[6]....
        /*00ec*/ 	.word	0x000006a0
        /*00f0*/ 	.word	0x000000ff
        /*00f4*/ 	.word	0x00000040
        /*00f8*/ 	.short	0x0100
        /*00fa*/ 	.byte	0x06
	.zero		1


	//   ....[7]....
        /*00fc*/ 	.word	0x00000720
        /*0100*/ 	.word	0x000000ff
        /*0104*/ 	.word	0x00000048
        /*0108*/ 	.short	0x0100
        /*010a*/ 	.byte	0x06
	.zero		1


	//   ....[8]....
        /*010c*/ 	.word	0x000016a0
        /*0110*/ 	.word	0x00000003
        /*0114*/ 	.word	0x00000000
        /*0118*/ 	.short	0x010a
        /*011a*/ 	.byte	0x3f
	.zero		1


	//   ....[9]....
        /*011c*/ 	.word	0x00001700
        /*0120*/ 	.word	0x00000003
        /*0124*/ 	.word	0x00000000
        /*0128*/ 	.short	0x010a
        /*012a*/ 	.byte	0x3f
	.zero		1


	//   ....[10]....
        /*012c*/ 	.word	0x00001fb0
        /*0130*/ 	.word	0x00000005
        /*0134*/ 	.word	0x00000000
        /*0138*/ 	.short	0x010a
        /*013a*/ 	.byte	0x3f
	.zero		1


	//   ....[11]....
        /*013c*/ 	.word	0x00001ff0
        /*0140*/ 	.word	0x00000005
        /*0144*/ 	.word	0x00000000
        /*0148*/ 	.short	0x010a
        /*014a*/ 	.byte	0x3f
	.zero		1


	//   ....[12]....
        /*014c*/ 	.word	0x00002790
        /*0150*/ 	.word	0x00000004
        /*0154*/ 	.word	0x00000000
        /*0158*/ 	.short	0x0101
        /*015a*/ 	.byte	0x3f
	.zero		1


	//   ....[13]....
        /*015c*/ 	.word	0x00002980
        /*0160*/ 	.word	0x00000000
        /*0164*/ 	.word	0x00000000
        /*0168*/ 	.short	0x0101
        /*016a*/ 	.byte	0x3f
	.zero		1


	//   ....[14]....
        /*016c*/ 	.word	0x00005c10
        /*0170*/ 	.word	0x00000017
        /*0174*/ 	.word	0x00000018
        /*0178*/ 	.short	0x010a
        /*017a*/ 	.byte	0x3f
	.zero		1


	//   ....[15]....
        /*017c*/ 	.word	0x000061c0
        /*0180*/ 	.word	0x00000006
        /*0184*/ 	.word	0x00000048
        /*0188*/ 	.short	0x0101
        /*018a*/ 	.byte	0x3f
	.zero		1


	//   ....[16]....
        /*018c*/ 	.word	0x00006900
        /*0190*/ 	.word	0x00000007
        /*0194*/ 	.word	0x00000000
        /*0198*/ 	.short	0x010a
        /*019a*/ 	.byte	0x3f
	.zero		1


	//   ....[17]....
        /*019c*/ 	.word	0x00006980
        /*01a0*/ 	.word	0x00000004
        /*01a4*/ 	.word	0x00000000
        /*01a8*/ 	.short	0x010a
        /*01aa*/ 	.byte	0x3f
	.zero		1


	//   ....[18]....
        /*01ac*/ 	.word	0x00006a10
        /*01b0*/ 	.word	0x00000005
        /*01b4*/ 	.word	0x00000000
        /*01b8*/ 	.short	0x010a
        /*01ba*/ 	.byte	0x3f
	.zero		1


	//   ....[19]....
        /*01bc*/ 	.word	0x00006a70
        /*01c0*/ 	.word	0x00000003
        /*01c4*/ 	.word	0x00000000
        /*01c8*/ 	.short	0x010a
        /*01ca*/ 	.byte	0x3f
	.zero		1


	//   ....[20]....
        /*01cc*/ 	.word	0x00006ac0
        /*01d0*/ 	.word	0x00000005
        /*01d4*/ 	.word	0x00000000
        /*01d8*/ 	.short	0x010a
        /*01da*/ 	.byte	0x3f
	.zero		1


	//   ....[21]....
        /*01dc*/ 	.word	0x00006b90
        /*01e0*/ 	.word	0x00000017
        /*01e4*/ 	.word	0x00000018
        /*01e8*/ 	.short	0x010a
        /*01ea*/ 	.byte	0x3f
	.zero		1


	//   ....[22]....
        /*01ec*/ 	.word	0x00006c60
        /*01f0*/ 	.word	0x00000007
        /*01f4*/ 	.word	0x00000000
        /*01f8*/ 	.short	0x010a
        /*01fa*/ 	.byte	0x3f
	.zero		1


	//   ....[23]....
        /*01fc*/ 	.word	0x00006cb0
        /*0200*/ 	.word	0x00000004
        /*0204*/ 	.word	0x00000000
        /*0208*/ 	.short	0x010a
        /*020a*/ 	.byte	0x3f
	.zero		1


	//----- nvinfo : EIATTR_NUM_MBARRIERS
	.align		4
.L_35:
        /*020c*/ 	.byte	0x03, 0x38
        /*020e*/ 	.short	0x0008


	//----- nvinfo : EIATTR_EXIT_INSTR_OFFSETS
	.align		4
        /*0210*/ 	.byte	0x04, 0x1c
        /*0212*/ 	.short	(.L_37 - .L_36)


	//   ....[0]....
.L_36:
        /*0214*/ 	.word	0x00000940


	//   ....[1]....
        /*0218*/ 	.word	0x00001150


	//   ....[2]....
        /*021c*/ 	.word	0x000053a0


	//   ....[3]....
        /*0220*/ 	.word	0x00005900


	//   ....[4]....
        /*0224*/ 	.word	0x00006a60


	//----- nvinfo : EIATTR_MAX_THREADS
	.align		4
.L_37:
        /*0228*/ 	.byte	0x04, 0x05
        /*022a*/ 	.short	(.L_39 - .L_38)
.L_38:
        /*022c*/ 	.word	0x00000180
        /*0230*/ 	.word	0x00000001
        /*0234*/ 	.word	0x00000001


	//----- nvinfo : EIATTR_CRS_STACK_SIZE
	.align		4
.L_39:
        /*0238*/ 	.byte	0x04, 0x1e
        /*023a*/ 	.short	(.L_41 - .L_40)
.L_40:
        /*023c*/ 	.word	0x00000000


	//----- nvinfo : EIATTR_CBANK_PARAM_SIZE
	.align		4
.L_41:
        /*0240*/ 	.byte	0x03, 0x19
        /*0242*/ 	.short	0x0470


	//----- nvinfo : EIATTR_PARAM_CBANK
	.align		4
        /*0244*/ 	.byte	0x04, 0x0a
        /*0246*/ 	.short	(.L_43 - .L_42)
	.align		4
.L_42:
        /*0248*/ 	.word	index@(.nv.constant0._ZN7cutlass13device_kernelINS_4gemm6kernel13GemmUniversalIN4cute5tupleIJiiiiEEENS1_10collective13CollectiveMmaINS1_34MainloopSm90TmaGmmaWarpSpecializedILi3ENS5_IJNS4_1CILi1EEENSA_ILi2EEESB_EEENS1_35KernelTmaWarpSpecializedCooperativeEEENS5_IJNSA_ILi128EEENSA_ILi64EEESG_EEENS_10tfloat32_tENS5_IJlSB_lEEESJ_SK_NS4_8TiledMMAINS4_8MMA_AtomIJNS4_4SM904GMMA29MMA_64x64x8_F32TF32TF32_SS_TNILNSO_7ScaleInE1ELSQ_1EEEEEENS4_6LayoutINS5_IJSC_SB_SB_EEENS5_IJSB_NSA_ILi0EEESV_EEEEENS5_IJNS4_10UnderscoreESY_SY_EEEEENS4_23SM90_TMA_LOAD_MULTICASTENS4_14ComposedLayoutINS4_7SwizzleILi3ELi4ELi3EEENS4_18smem_ptr_flag_bitsILi32EEENST_INS5_IJNSA_ILi8EEENSA_ILi32EEEEEENS5_IJS18_SB_EEEEEEEvNS4_8identityENS4_13SM90_TMA_LOADES1C_vS1D_EENS_8epilogue10collective6detail29Sm90TmaWarpSpecializedAdapterINS1H_15DefaultEpilogueISJ_SK_SK_NS1G_6thread17LinearCombinationISJ_Li1EffLNS1L_9ScaleType4KindE0ELNS_15FloatRoundStyleE2ESJ_EENS1_15EpilogueDefaultEEEEEvvEEEEvNT_6ParamsE)
        /*024c*/ 	.short	0x0210
        /*024e*/ 	.short	0x0470


	//----- nvinfo : EIATTR_SW_WAR
	.align		4
.L_43:
        /*0250*/ 	.byte	0x04, 0x36
        /*0252*/ 	.short	(.L_45 - .L_44)
.L_44:
        /*0254*/ 	.word	0x00000008
.L_45:


//--------------------- .nv.callgraph             --------------------------
	.section	.nv.callgraph,"",@"SHT_CUDA_CALLGRAPH"
	.align	4
	.sectionentsize	8
	.align		4
        /*0000*/ 	.word	0x00000000
	.align		4
        /*0004*/ 	.word	0xffffffff
	.align		4
        /*0008*/ 	.word	index@(_ZN7cutlass13device_kernelINS_4gemm6kernel13GemmUniversalIN4cute5tupleIJiiiiEEENS1_10collective13CollectiveMmaINS1_34MainloopSm90TmaGmmaWarpSpecializedILi3ENS5_IJNS4_1CILi1EEENSA_ILi2EEESB_EEENS1_35KernelTmaWarpSpecializedCooperativeEEENS5_IJNSA_ILi128EEENSA_ILi64EEESG_EEENS_10tfloat32_tENS5_IJlSB_lEEESJ_SK_NS4_8TiledMMAINS4_8MMA_AtomIJNS4_4SM904GMMA29MMA_64x64x8_F32TF32TF32_SS_TNILNSO_7ScaleInE1ELSQ_1EEEEEENS4_6LayoutINS5_IJSC_SB_SB_EEENS5_IJSB_NSA_ILi0EEESV_EEEEENS5_IJNS4_10UnderscoreESY_SY_EEEEENS4_23SM90_TMA_LOAD_MULTICASTENS4_14ComposedLayoutINS4_7SwizzleILi3ELi4ELi3EEENS4_18smem_ptr_flag_bitsILi32EEENST_INS5_IJNSA_ILi8EEENSA_ILi32EEEEEENS5_IJS18_SB_EEEEEEEvNS4_8identityENS4_13SM90_TMA_LOADES1C_vS1D_EENS_8epilogue10collective6detail29Sm90TmaWarpSpecializedAdapterINS1H_15DefaultEpilogueISJ_SK_SK_NS1G_6thread17LinearCombinationISJ_Li1EffLNS1L_9ScaleType4KindE0ELNS_15FloatRoundStyleE2ESJ_EENS1_15EpilogueDefaultEEEEEvvEEEEvNT_6ParamsE)
	.align		4
        /*000c*/ 	.word	index@(__assertfail)
	.align		4
        /*0010*/ 	.word	0x00000000
	.align		4
        /*0014*/ 	.word	0xfffffffe
	.align		4
        /*0018*/ 	.word	0x00000000
	.align		4
        /*001c*/ 	.word	0xfffffffd
	.align		4
        /*0020*/ 	.word	0x00000000
	.align		4
        /*0024*/ 	.word	0xfffffffc


//--------------------- .nv.constant4             --------------------------
	.section	.nv.constant4,"a",@progbits
	.align	8
	.align		8
.nv.constant4:
        /*0000*/ 	.dword	__assertfail
	.align		8
        /*0008*/ 	.dword	__unnamed_1
	.align		8
        /*0010*/ 	.dword	_ZN39_INTERNAL_73a7049c_4_k_cu_814544dc_61554cuda3std3__45__cpo5beginE
	.align		8
        /*0018*/ 	.dword	_ZN39_INTERNAL_73a7049c_4_k_cu_814544dc_61554cuda3std3__45__cpo3endE
	.align		8
        /*0020*/ 	.dword	_ZN39_INTERNAL_73a7049c_4_k_cu_814544dc_61554cuda3std3__45__cpo6cbeginE
	.align		8
        /*0028*/ 	.dword	_ZN39_INTERNAL_73a7049c_4_k_cu_814544dc_61554cuda3std3__45__cpo4cendE
	.align		8
        /*0030*/ 	.dword	_ZN39_INTERNAL_73a7049c_4_k_cu_814544dc_61554cuda3std3__441_GLOBAL__N__73a7049c_4_k_cu_814544dc_61556ignoreE
	.align		8
        /*0038*/ 	.dword	_ZN39_INTERNAL_73a7049c_4_k_cu_814544dc_61554cuda3std3__419piecewise_constructE
	.align		8
        /*0040*/ 	.dword	_ZN39_INTERNAL_73a7049c_4_k_cu_814544dc_61554cuda3std3__48in_placeE
	.align		8
        /*0048*/ 	.dword	_ZN39_INTERNAL_73a7049c_4_k_cu_814544dc_61554cuda3std6ranges3__45__cpo4swapE
	.align		8
        /*0050*/ 	.dword	_ZN39_INTERNAL_73a7049c_4_k_cu_814544dc_61554cuda3std6ranges3__45__cpo9iter_moveE
	.align		8
        /*0058*/ 	.dword	_ZN39_INTERNAL_73a7049c_4_k_cu_814544dc_61554cute7productE
	.align		8
        /*0060*/ 	.dword	_ZN39_INTERNAL_73a7049c_4_k_cu_814544dc_61554cute1_E
	.align		8
        /*0068*/ 	.dword	$str$22
	.align		8
        /*0070*/ 	.dword	$str$23


//--------------------- .text._ZN7cutlass13device_kernelINS_4gemm6kernel13GemmUniversalIN4cute5tupleIJiiiiEEENS1_10collective13CollectiveMmaINS1_34MainloopSm90TmaGmmaWarpSpecializedILi3ENS5_IJNS4_1CILi1EEENSA_ILi2EEESB_EEENS1_35KernelTmaWarpSpecializedCooperativeEEENS5_IJNSA_ILi128EEENSA_ILi64EEESG_EEENS_10tfloat32_tENS5_IJlSB_lEEESJ_SK_NS4_8TiledMMAINS4_8MMA_AtomIJNS4_4SM904GMMA29MMA_64x64x8_F32TF32TF32_SS_TNILNSO_7ScaleInE1ELSQ_1EEEEEENS4_6LayoutINS5_IJSC_SB_SB_EEENS5_IJSB_NSA_ILi0EEESV_EEEEENS5_IJNS4_10UnderscoreESY_SY_EEEEENS4_23SM90_TMA_LOAD_MULTICASTENS4_14ComposedLayoutINS4_7SwizzleILi3ELi4ELi3EEENS4_18smem_ptr_flag_bitsILi32EEENST_INS5_IJNSA_ILi8EEENSA_ILi32EEEEEENS5_IJS18_SB_EEEEEEEvNS4_8identityENS4_13SM90_TMA_LOADES1C_vS1D_EENS_8epilogue10collective6detail29Sm90TmaWarpSpecializedAdapterINS1H_15DefaultEpilogueISJ_SK_SK_NS1G_6thread17LinearCombinationISJ_Li1EffLNS1L_9ScaleType4KindE0ELNS_15FloatRoundStyleE2ESJ_EENS1_15EpilogueDefaultEEEEEvvEEEEvNT_6ParamsE --------------------------
	.section	.text._ZN7cutlass13device_kernelINS_4gemm6kernel13GemmUniversalIN4cute5tupleIJiiiiEEENS1_10collective13CollectiveMmaINS1_34MainloopSm90TmaGmmaWarpSpecializedILi3ENS5_IJNS4_1CILi1EEENSA_ILi2EEESB_EEENS1_35KernelTmaWarpSpecializedCooperativeEEENS5_IJNSA_ILi128EEENSA_ILi64EEESG_EEENS_10tfloat32_tENS5_IJlSB_lEEESJ_SK_NS4_8TiledMMAINS4_8MMA_AtomIJNS4_4SM904GMMA29MMA_64x64x8_F32TF32TF32_SS_TNILNSO_7ScaleInE1ELSQ_1EEEEEENS4_6LayoutINS5_IJSC_SB_SB_EEENS5_IJSB_NSA_ILi0EEESV_EEEEENS5_IJNS4_10UnderscoreESY_SY_EEEEENS4_23SM90_TMA_LOAD_MULTICASTENS4_14ComposedLayoutINS4_7SwizzleILi3ELi4ELi3EEENS4_18smem_ptr_flag_bitsILi32EEENST_INS5_IJNSA_ILi8EEENSA_ILi32EEEEEENS5_IJS18_SB_EEEEEEEvNS4_8identityENS4_13SM90_TMA_LOADES1C_vS1D_EENS_8epilogue10collective6detail29Sm90TmaWarpSpecializedAdapterINS1H_15DefaultEpilogueISJ_SK_SK_NS1G_6thread17LinearCombinationISJ_Li1EffLNS1L_9ScaleType4KindE0ELNS_15FloatRoundStyleE2ESJ_EENS1_15EpilogueDefaultEEEEEvvEEEEvNT_6ParamsE,"ax",@progbits
	.align	128
.text._ZN7cutlass13device_kernelINS_4gemm6kernel13GemmUniversalIN4cute5tupleIJiiiiEEENS1_10collective13CollectiveMmaINS1_34MainloopSm90TmaGmmaWarpSpecializedILi3ENS5_IJNS4_1CILi1EEENSA_ILi2EEESB_EEENS1_35KernelTmaWarpSpecializedCooperativeEEENS5_IJNSA_ILi128EEENSA_ILi64EEESG_EEENS_10tfloat32_tENS5_IJlSB_lEEESJ_SK_NS4_8TiledMMAINS4_8MMA_AtomIJNS4_4SM904GMMA29MMA_64x64x8_F32TF32TF32_SS_TNILNSO_7ScaleInE1ELSQ_1EEEEEENS4_6LayoutINS5_IJSC_SB_SB_EEENS5_IJSB_NSA_ILi0EEESV_EEEEENS5_IJNS4_10UnderscoreESY_SY_EEEEENS4_23SM90_TMA_LOAD_MULTICASTENS4_14ComposedLayoutINS4_7SwizzleILi3ELi4ELi3EEENS4_18smem_ptr_flag_bitsILi32EEENST_INS5_IJNSA_ILi8EEENSA_ILi32EEEEEENS5_IJS18_SB_EEEEEEEvNS4_8identityENS4_13SM90_TMA_LOADES1C_vS1D_EENS_8epilogue10collective6detail29Sm90TmaWarpSpecializedAdapterINS1H_15DefaultEpilogueISJ_SK_SK_NS1G_6thread17LinearCombinationISJ_Li1EffLNS1L_9ScaleType4KindE0ELNS_15FloatRoundStyleE2ESJ_EENS1_15EpilogueDefaultEEEEEvvEEEEvNT_6ParamsE:
        .type           _ZN7cutlass13device_kernelINS_4gemm6kernel13GemmUniversalIN4cute5tupleIJiiiiEEENS1_10collective13CollectiveMmaINS1_34MainloopSm90TmaGmmaWarpSpecializedILi3ENS5_IJNS4_1CILi1EEENSA_ILi2EEESB_EEENS1_35KernelTmaWarpSpecializedCooperativeEEENS5_IJNSA_ILi128EEENSA_ILi64EEESG_EEENS_10tfloat32_tENS5_IJlSB_lEEESJ_SK_NS4_8TiledMMAINS4_8MMA_AtomIJNS4_4SM904GMMA29MMA_64x64x8_F32TF32TF32_SS_TNILNSO_7ScaleInE1ELSQ_1EEEEEENS4_6LayoutINS5_IJSC_SB_SB_EEENS5_IJSB_NSA_ILi0EEESV_EEEEENS5_IJNS4_10UnderscoreESY_SY_EEEEENS4_23SM90_TMA_LOAD_MULTICASTENS4_14ComposedLayoutINS4_7SwizzleILi3ELi4ELi3EEENS4_18smem_ptr_flag_bitsILi32EEENST_INS5_IJNSA_ILi8EEENSA_ILi32EEEEEENS5_IJS18_SB_EEEEEEEvNS4_8identityENS4_13SM90_TMA_LOADES1C_vS1D_EENS_8epilogue10collective6detail29Sm90TmaWarpSpecializedAdapterINS1H_15DefaultEpilogueISJ_SK_SK_NS1G_6thread17LinearCombinationISJ_Li1EffLNS1L_9ScaleType4KindE0ELNS_15FloatRoundStyleE2ESJ_EENS1_15EpilogueDefaultEEEEEvvEEEEvNT_6ParamsE,@function
        .size           _ZN7cutlass13device_kernelINS_4gemm6kernel13GemmUniversalIN4cute5tupleIJiiiiEEENS1_10collective13CollectiveMmaINS1_34MainloopSm90TmaGmmaWarpSpecializedILi3ENS5_IJNS4_1CILi1EEENSA_ILi2EEESB_EEENS1_35KernelTmaWarpSpecializedCooperativeEEENS5_IJNSA_ILi128EEENSA_ILi64EEESG_EEENS_10tfloat32_tENS5_IJlSB_lEEESJ_SK_NS4_8TiledMMAINS4_8MMA_AtomIJNS4_4SM904GMMA29MMA_64x64x8_F32TF32TF32_SS_TNILNSO_7ScaleInE1ELSQ_1EEEEEENS4_6LayoutINS5_IJSC_SB_SB_EEENS5_IJSB_NSA_ILi0EEESV_EEEEENS5_IJNS4_10UnderscoreESY_SY_EEEEENS4_23SM90_TMA_LOAD_MULTICASTENS4_14ComposedLayoutINS4_7SwizzleILi3ELi4ELi3EEENS4_18smem_ptr_flag_bitsILi32EEENST_INS5_IJNSA_ILi8EEENSA_ILi32EEEEEENS5_IJS18_SB_EEEEEEEvNS4_8identityENS4_13SM90_TMA_LOADES1C_vS1D_EENS_8epilogue10collective6detail29Sm90TmaWarpSpecializedAdapterINS1H_15DefaultEpilogueISJ_SK_SK_NS1G_6thread17LinearCombinationISJ_Li1EffLNS1L_9ScaleType4KindE0ELNS_15FloatRoundStyleE2ESJ_EENS1_15EpilogueDefaultEEEEEvvEEEEvNT_6ParamsE,(.L_x_131 - _ZN7cutlass13device_kernelINS_4gemm6kernel13GemmUniversalIN4cute5tupleIJiiiiEEENS1_10collective13CollectiveMmaINS1_34MainloopSm90TmaGmmaWarpSpecializedILi3ENS5_IJNS4_1CILi1EEENSA_ILi2EEESB_EEENS1_35KernelTmaWarpSpecializedCooperativeEEENS5_IJNSA_ILi128EEENSA_ILi64EEESG_EEENS_10tfloat32_tENS5_IJlSB_lEEESJ_SK_NS4_8TiledMMAINS4_8MMA_AtomIJNS4_4SM904GMMA29MMA_64x64x8_F32TF32TF32_SS_TNILNSO_7ScaleInE1ELSQ_1EEEEEENS4_6LayoutINS5_IJSC_SB_SB_EEENS5_IJSB_NSA_ILi0EEESV_EEEEENS5_IJNS4_10UnderscoreESY_SY_EEEEENS4_23SM90_TMA_LOAD_MULTICASTENS4_14ComposedLayoutINS4_7SwizzleILi3ELi4ELi3EEENS4_18smem_ptr_flag_bitsILi32EEENST_INS5_IJNSA_ILi8EEENSA_ILi32EEEEEENS5_IJS18_SB_EEEEEEEvNS4_8identityENS4_13SM90_TMA_LOADES1C_vS1D_EENS_8epilogue10collective6detail29Sm90TmaWarpSpecializedAdapterINS1H_15DefaultEpilogueISJ_SK_SK_NS1G_6thread17LinearCombinationISJ_Li1EffLNS1L_9ScaleType4KindE0ELNS_15FloatRoundStyleE2ESJ_EENS1_15EpilogueDefaultEEEEEvvEEEEvNT_6ParamsE)
        .other          _ZN7cutlass13device_kernelINS_4gemm6kernel13GemmUniversalIN4cute5tupleIJiiiiEEENS1_10collective13CollectiveMmaINS1_34MainloopSm90TmaGmmaWarpSpecializedILi3ENS5_IJNS4_1CILi1EEENSA_ILi2EEESB_EEENS1_35KernelTmaWarpSpecializedCooperativeEEENS5_IJNSA_ILi128EEENSA_ILi64EEESG_EEENS_10tfloat32_tENS5_IJlSB_lEEESJ_SK_NS4_8TiledMMAINS4_8MMA_AtomIJNS4_4SM904GMMA29MMA_64x64x8_F32TF32TF32_SS_TNILNSO_7ScaleInE1ELSQ_1EEEEEENS4_6LayoutINS5_IJSC_SB_SB_EEENS5_IJSB_NSA_ILi0EEESV_EEEEENS5_IJNS4_10UnderscoreESY_SY_EEEEENS4_23SM90_TMA_LOAD_MULTICASTENS4_14ComposedLayoutINS4_7SwizzleILi3ELi4ELi3EEENS4_18smem_ptr_flag_bitsILi32EEENST_INS5_IJNSA_ILi8EEENSA_ILi32EEEEEENS5_IJS18_SB_EEEEEEEvNS4_8identityENS4_13SM90_TMA_LOADES1C_vS1D_EENS_8epilogue10collective6detail29Sm90TmaWarpSpecializedAdapterINS1H_15DefaultEpilogueISJ_SK_SK_NS1G_6thread17LinearCombinationISJ_Li1EffLNS1L_9ScaleType4KindE0ELNS_15FloatRoundStyleE2ESJ_EENS1_15EpilogueDefaultEEEEEvvEEEEvNT_6ParamsE,@"STO_CUDA_ENTRY STV_DEFAULT"
_ZN7cutlass13device_kernelINS_4gemm6kernel13GemmUniversalIN4cute5tupleIJiiiiEEENS1_10collective13CollectiveMmaINS1_34MainloopSm90TmaGmmaWarpSpecializedILi3ENS5_IJNS4_1CILi1EEENSA_ILi2EEESB_EEENS1_35KernelTmaWarpSpecializedCooperativeEEENS5_IJNSA_ILi128EEENSA_ILi64EEESG_EEENS_10tfloat32_tENS5_IJlSB_lEEESJ_SK_NS4_8TiledMMAINS4_8MMA_AtomIJNS4_4SM904GMMA29MMA_64x64x8_F32TF32TF32_SS_TNILNSO_7ScaleInE1ELSQ_1EEEEEENS4_6LayoutINS5_IJSC_SB_SB_EEENS5_IJSB_NSA_ILi0EEESV_EEEEENS5_IJNS4_10UnderscoreESY_SY_EEEEENS4_23SM90_TMA_LOAD_MULTICASTENS4_14ComposedLayoutINS4_7SwizzleILi3ELi4ELi3EEENS4_18smem_ptr_flag_bitsILi32EEENST_INS5_IJNSA_ILi8EEENSA_ILi32EEEEEENS5_IJS18_SB_EEEEEEEvNS4_8identityENS4_13SM90_TMA_LOADES1C_vS1D_EENS_8epilogue10collective6detail29Sm90TmaWarpSpecializedAdapterINS1H_15DefaultEpilogueISJ_SK_SK_NS1G_6thread17LinearCombinationISJ_Li1EffLNS1L_9ScaleType4KindE0ELNS_15FloatRoundStyleE2ESJ_EENS1_15EpilogueDefaultEEEEEvvEEEEvNT_6ParamsE:
[----:B------:R-:W0:Y:S01]  /*0000*/  LDC R1, c[0x0][0x28] ;  /* 0x00000a00ff017b82 */ /* 0x000e220000000800 */
[----:B------:R-:W1:Y:S01]  /*0010*/  S2R R62, SR_TID.X ;  /* 0x00000000003e7919 */ /* 0x000e620000002100 */
[----:B------:R-:W-:Y:S01]  /*0020*/  ELECT P0, URZ, PT ;  /* 0x00000000003f782f */ /* 0x000fe20003800000 */
[----:B------:R-:W-:Y:S01]  /*0030*/  BSSY B0, `(.L_x_0) ;  /* 0x000000f000007945 */ /* 0x000fe20003800000 */
[--C-:B-1----:R-:W-:Y:S02]  /*0040*/  SHF.R.U32.HI R0, RZ, 0x5, R62.reuse ;  /* 0x00000005ff007819 */ /* 0x102fe4000001163e */
[----:B------:R-:W-:-:S03]  /*0050*/  SHF.R.U32.HI R6, RZ, 0x7, R62 ;  /* 0x00000007ff067819 */ /* 0x000fc6000001163e */
[----:B------:R-:W1:Y:S04]  /*0060*/  SHFL.IDX PT, R3, R0, RZ, 0x1f ;  /* 0x00001fff00037589 */ /* 0x000e6800000e0000 */
[----:B------:R2:W3:Y:S01]  /*0070*/  SHFL.IDX PT, R2, R6, RZ, 0x1f ;  /* 0x00001fff06027589 */ /* 0x0004e200000e0000 */
[----:B-1----:R-:W-:-:S13]  /*0080*/  ISETP.NE.OR P0, PT, R3, RZ, !P0 ;  /* 0x000000ff0300720c */ /* 0x002fda0004705670 */
[----:B0-23--:R-:W-:Y:S05]  /*0090*/  @P0 BRA `(.L_x_1) ;  /* 0x0000000000200947 */ /* 0x00dfea0003800000 */
[----:B------:R-:W-:Y:S02]  /*00a0*/  ULDC.64 UR4, c[0x0][0x198] ;  /* 0x0000660000047ab9 */ /* 0x000fe40000000a00 */
[----:B------:R-:W-:Y:S02]  /*00b0*/  UIADD3 UR6, UP0, UR4, 0xf0, URZ ;  /* 0x000000f004067890 */ /* 0x000fe4000ff1e03f */
[----:B------:R-:W-:Y:S02]  /*00c0*/  UIADD3 UR4, UP1, UR4, 0x1f0, URZ ;  /* 0x000001f004047890 */ /* 0x000fe4000ff3e03f */
[----:B------:R-:W-:Y:S02]  /*00d0*/  UIADD3.X UR7, URZ, UR5, URZ, UP0, !UPT ;  /* 0x000000053f077290 */ /* 0x000fe400087fe43f */
[----:B------:R-:W-:-:S07]  /*00e0*/  UIADD3.X UR5, URZ, UR5, URZ, UP1, !UPT ;  /* 0x000000053f057290 */ /* 0x000fce0008ffe43f */
[----:B------:R0:W-:Y:S02]  /*00f0*/  UTMACCTL.PF [UR6] ;  /* 0x00000000060079b9 */ /* 0x0001e40008040000 */
[----:B------:R0:W-:Y:S02]  /*0100*/  UTMACCTL.PF [UR4] ;  /* 0x00000000040079b9 */ /* 0x0001e40008040000 */
[----:B0-----:R-:W-:Y:S01]  /*0110*/  NOP ;  /* 0x0000000000007918 */ /* 0x001fe20000000000 */
.L_x_1:
[----:B------:R-:W-:Y:S05]  /*0120*/  BSYNC B0 ;  /* 0x0000000000007941 */ /* 0x000fea0003800000 */
.L_x_0:
[----:B------:R-:W0:Y:S02]  /*0130*/  SHFL.IDX PT, R5, R0, RZ, 0x1f ;  /* 0x00001fff00057589 */ /* 0x000e2400000e0000 */
[----:B0-----:R-:W-:-:S13]  /*0140*/  ISETP.NE.AND P0, PT, R5, RZ, PT ;  /* 0x000000ff0500720c */ /* 0x001fda0003f05270 */
[----:B------:R-:W-:Y:S05]  /*0150*/  @P0 BRA `(.L_x_2) ;  /* 0x0000000000500947 */ /* 0x000fea0003800000 */
[----:B------:R-:W0:Y:S01]  /*0160*/  S2UR UR8, SR_CgaCtaId ;  /* 0x00000000000879c3 */ /* 0x000e220000008800 */
[----:B------:R-:W-:Y:S01]  /*0170*/  UMOV UR4, 0x400 ;  /* 0x0000040000047882 */ /* 0x000fe20000000000 */
[----:B------:R-:W-:Y:S01]  /*0180*/  UMOV UR5, 0x1 ;  /* 0x0000000100057882 */ /* 0x000fe20000000000 */
[----:B------:R-:W-:Y:S01]  /*0190*/  UMOV UR6, 0x4 ;  /* 0x0000000400067882 */ /* 0x000fe20000000000 */
[----:B------:R-:W-:Y:S01]  /*01a0*/  ELECT P0, URZ, PT ;  /* 0x00000000003f782f */ /* 0x000fe20003800000 */
[----:B------:R-:W-:-:S04]  /*01b0*/  UIADD3 UR6, -UR6, 0x100000, URZ ;  /* 0x0010000006067890 */ /* 0x000fc8000fffe13f */
[----:B------:R-:W-:Y:S02]  /*01c0*/  USHF.L.U32 UR7, UR6, 0xb, URZ ;  /* 0x0000000b06077899 */ /* 0x000fe4000800063f */
[----:B------:R-:W-:Y:S02]  /*01d0*/  USHF.L.U32 UR6, UR6, 0x1, URZ ;  /* 0x0000000106067899 */ /* 0x000fe4000800063f */
[----:B0-----:R-:W-:Y:S02]  /*01e0*/  ULEA UR8, UR8, UR4, 0x18 ;  /* 0x0000000408087291 */ /* 0x001fe4000f8ec03f */
[----:B------:R-:W-:-:S04]  /*01f0*/  UIADD3 UR4, -UR5, 0x100000, URZ ;  /* 0x0010000005047890 */ /* 0x000fc8000fffe13f */
[----:B------:R-:W-:Y:S02]  /*0200*/  USHF.L.U32 UR5, UR4, 0xb, URZ ;  /* 0x0000000b04057899 */ /* 0x000fe4000800063f */
[----:B------:R-:W-:Y:S01]  /*0210*/  USHF.L.U32 UR4, UR4, 0x1, URZ ;  /* 0x0000000104047899 */ /* 0x000fe2000800063f */
[----:B------:R-:W0:Y:S11]  /*0220*/  FENCE.VIEW.ASYNC.S ;  /* 0x00000000000073c6 */ /* 0x000e360000000000 */
[----:B0-----:R0:W1:Y:S01]  /*0230*/  SYNCS.EXCH.64 URZ, [UR8], UR4 ;  /* 0x00000004083f75b2 */ /* 0x0010620008000100 */
[----:B------:R0:W2:Y:S01]  /*0240*/  SYNCS.EXCH.64 URZ, [UR8+0x18], UR6 ;  /* 0x00001806083f75b2 */ /* 0x0000a20008000100 */
[----:B------:R0:W3:Y:S01]  /*0250*/  SYNCS.EXCH.64 URZ, [UR8+0x8], UR4 ;  /* 0x00000804083f75b2 */ /* 0x0000e20008000100 */
[----:B------:R0:W4:Y:S01]  /*0260*/  SYNCS.EXCH.64 URZ, [UR8+0x20], UR6 ;  /* 0x00002006083f75b2 */ /* 0x0001220008000100 */
[----:B------:R0:W0:Y:S01]  /*0270*/  SYNCS.EXCH.64 URZ, [UR8+0x10], UR4 ;  /* 0x00001004083f75b2 */ /* 0x0000220008000100 */
[----:B------:R0:W0:Y:S01]  /*0280*/  SYNCS.EXCH.64 URZ, [UR8+0x28], UR6 ;  /* 0x00002806083f75b2 */ /* 0x0000220008000100 */
[----:B------:R-:W-:Y:S01]  /*0290*/  NOP ;  /* 0x0000000000007918 */ /* 0x000fe20000000000 */
.L_x_2:
[----:B------:R-:W-:Y:S01]  /*02a0*/  SHF.R.S32.HI R7, RZ, 0x1f, R62 ;  /* 0x0000001fff077819 */ /* 0x000fe2000001143e */
[----:B------:R-:W5:Y:S01]  /*02b0*/  SHFL.IDX PT, R0, R0, RZ, 0x1f ;  /* 0x00001fff00007589 */ /* 0x000f6200000e0000 */
[----:B0-----:R-:W0:Y:S01]  /*02c0*/  S2UR UR8, SR_CTAID.X ;  /* 0x00000000000879c3 */ /* 0x001e220000002500 */
[----:B------:R-:W-:Y:S02]  /*02d0*/  ELECT P0, URZ, PT ;  /* 0x00000000003f782f */ /* 0x000fe40003800000 */
[----:B------:R-:W-:Y:S01]  /*02e0*/  LEA.HI R7, R7, R62, RZ, 0x7 ;  /* 0x0000003e07077211 */ /* 0x000fe200078f38ff */
[----:B------:R-:W1:Y:S01]  /*02f0*/  S2R R4, SR_CTAID.Y ;  /* 0x0000000000047919 */ /* 0x000e620000002600 */
[----:B------:R-:W-:Y:S01]  /*0300*/  ULDC UR4, c[0x0][0x154] ;  /* 0x0000550000047ab9 */ /* 0x000fe20000000800 */
[----:B------:R-:W-:Y:S01]  /*0310*/  NOP ;  /* 0x0000000000007918 */ /* 0x000fe20000000000 */
[----:B------:R-:W-:Y:S01]  /*0320*/  LOP3.LUT R7, R7, 0xffffff80, RZ, 0xc0, !PT ;  /* 0xffffff8007077812 */ /* 0x000fe200078ec0ff */
[----:B------:R-:W-:Y:S01]  /*0330*/  NOP ;  /* 0x0000000000007918 */ /* 0x000fe20000000000 */
[----:B------:R-:W2:Y:S03]  /*0340*/  LDC R14, c[0x0][0x140] ;  /* 0x00005000ff0e7b82 */ /* 0x000ea60000000800 */
[----:B------:R-:W-:-:S05]  /*0350*/  IMAD.IADD R7, R62, 0x1, -R7 ;  /* 0x000000013e077824 */ /* 0x000fca00078e0a07 */
[----:B------:R-:W-:Y:S01]  /*0360*/  SHF.R.S32.HI R8, RZ, 0x1f, R7 ;  /* 0x0000001fff087819 */ /* 0x000fe20000011407 */
[----:B------:R-:W3:Y:S01]  /*0370*/  LDC R12, c[0x0][0x144] ;  /* 0x00005100ff0c7b82 */ /* 0x000ee20000000800 */
[----:B------:R-:W-:Y:S02]  /*0380*/  LOP3.LUT P2, RZ, R7, 0x7, RZ, 0xc0, !PT ;  /* 0x0000000707ff7812 */ /* 0x000fe4000784c0ff */
[----:B------:R-:W-:Y:S02]  /*0390*/  LEA.HI R8, R8, R7, RZ, 0x3 ;  /* 0x0000000708087211 */ /* 0x000fe400078f18ff */
[----:B-----5:R-:W-:Y:S02]  /*03a0*/  ISETP.NE.OR P0, PT, R0, RZ, !P0 ;  /* 0x000000ff0000720c */ /* 0x020fe40004705670 */
[--C-:B------:R-:W-:Y:S02]  /*03b0*/  SHF.R.S32.HI R0, RZ, 0x3, R8.reuse ;  /* 0x00000003ff007819 */ /* 0x100fe40000011408 */
[----:B------:R-:W-:-:S02]  /*03c0*/  SHF.R.S32.HI R9, RZ, 0x1f, R8 ;  /* 0x0000001fff097819 */ /* 0x000fc40000011408 */
[----:B------:R-:W-:Y:S02]  /*03d0*/  SHF.R.S32.HI R8, RZ, 0x1f, R5 ;  /* 0x0000001fff087819 */ /* 0x000fe40000011405 */
[----:B------:R-:W-:Y:S02]  /*03e0*/  LEA.HI R9, R9, R0, RZ, 0x2 ;  /* 0x0000000009097211 */ /* 0x000fe400078f10ff */
[----:B------:R-:W-:Y:S02]  /*03f0*/  LEA.HI R8, R8, R5, RZ, 0x2 ;  /* 0x0000000508087211 */ /* 0x000fe400078f10ff */
[----:B-1----:R-:W-:Y:S01]  /*0400*/  I2FP.F32.U32 R11, R4 ;  /* 0x00000004000b7245 */ /* 0x002fe20000201000 */
[----:B------:R-:W-:Y:S01]  /*0410*/  VOTEU.ALL UP0, P0 ;  /* 0x00000000003f7886 */ /* 0x000fe20000000000 */
[----:B------:R-:W-:Y:S01]  /*0420*/  LOP3.LUT R10, R8, 0x3ffffffc, RZ, 0xc0, !PT ;  /* 0x3ffffffc080a7812 */ /* 0x000fe200078ec0ff */
[----:B------:R-:W-:Y:S01]  /*0430*/  VOTEU.ALL UP1, P0 ;  /* 0x00000000003f7886 */ /* 0x000fe20000020000 */
[----:B------:R-:W-:Y:S01]  /*0440*/  LOP3.LUT R9, R9, 0xfffffffc, RZ, 0xc0, !PT ;  /* 0xfffffffc09097812 */ /* 0x000fe200078ec0ff */
[----:B------:R-:W-:Y:S01]  /*0450*/  FMUL R13, R11, UR4 ;  /* 0x000000040b0d7c20 */ /* 0x000fe20008400000 */
[----:B------:R-:W1:Y:S01]  /*0460*/  @!UP0 S2UR UR7, SR_CgaCtaId ;  /* 0x00000000000789c3 */ /* 0x000e620000008800 */
[----:B------:R-:W-:Y:S01]  /*0470*/  IMAD.IADD R11, R5, 0x1, -R10 ;  /* 0x00000001050b7824 */ /* 0x000fe200078e0a0a */
[----:B0-----:R-:W-:Y:S01]  /*0480*/  I2FP.F32.U32 R10, UR8 ;  /* 0x00000008000a7c45 */ /* 0x001fe20008201000 */
[----:B------:R-:W-:Y:S01]  /*0490*/  IMAD.IADD R8, R0, 0x1, -R9 ;  /* 0x0000000100087824 */ /* 0x000fe200078e0a09 */
[----:B------:R-:W-:Y:S01]  /*04a0*/  ULDC UR4, c[0x0][0x150] ;  /* 0x0000540000047ab9 */ /* 0x000fe20000000800 */
[----:B------:R-:W0:Y:S01]  /*04b0*/  F2I.U32.TRUNC.NTZ R13, R13 ;  /* 0x0000000d000d7305 */ /* 0x000e22000020f000 */
[----:B------:R-:W-:Y:S01]  /*04c0*/  SHF.R.S32.HI R0, RZ, 0x1f, R3 ;  /* 0x0000001fff007819 */ /* 0x000fe20000011403 */
[----:B------:R-:W-:Y:S01]  /*04d0*/  FMUL R10, R10, UR4 ;  /* 0x000000040a0a7c20 */ /* 0x000fe20008400000 */
[----:B------:R-:W5:Y:S01]  /*04e0*/  LDC R9, c[0x0][0x148] ;  /* 0x00005200ff097b82 */ /* 0x000f620000000800 */
[----:B------:R-:W-:Y:S01]  /*04f0*/  IMAD R8, R11, 0x4, R8 ;  /* 0x000000040b087824 */ /* 0x000fe200078e0208 */
[----:B------:R-:W-:Y:S01]  /*0500*/  LEA.HI R0, R0, R3, RZ, 0x2 ;  /* 0x0000000300007211 */ /* 0x000fe200078f10ff */
[----:B------:R-:W-:Y:S01]  /*0510*/  UMOV UR4, 0x20 ;  /* 0x0000002000047882 */ /* 0x000fe20000000000 */
[----:B------:R-:W-:Y:S01]  /*0520*/  @!UP0 UMOV UR6, 0x400 ;  /* 0x0000040000068882 */ /* 0x000fe20000000000 */
[----:B------:R-:W4:Y:S01]  /*0530*/  F2I.U32.TRUNC.NTZ R10, R10 ;  /* 0x0000000a000a7305 */ /* 0x000f22000020f000 */
[----:B------:R-:W-:Y:S01]  /*0540*/  LOP3.LUT R0, R0, 0xfffffffc, RZ, 0xc0, !PT ;  /* 0xfffffffc00007812 */ /* 0x000fe200078ec0ff */
[----:B------:R-:W-:Y:S01]  /*0550*/  IMAD.SHL.U32 R19, R8, 0x4, RZ ;  /* 0x0000000408137824 */ /* 0x000fe200078e00ff */
[----:B------:R-:W-:-:S04]  /*0560*/  @!UP0 UIADD3 UR4, -UR4, 0x100000, URZ ;  /* 0x0010000004048890 */ /* 0x000fc8000fffe13f */
[----:B------:R-:W-:Y:S02]  /*0570*/  @!UP0 USHF.L.U32 UR5, UR4, 0xb, URZ ;  /* 0x0000000b04058899 */ /* 0x000fe4000800063f */
[----:B------:R-:W-:Y:S01]  /*0580*/  @!UP0 USHF.L.U32 UR4, UR4, 0x1, URZ ;  /* 0x0000000104048899 */ /* 0x000fe2000800063f */
[----:B--2---:R-:W-:Y:S01]  /*0590*/  ISETP.EQ.U32.AND P3, PT, R14, 0x1, PT ;  /* 0x000000010e00780c */ /* 0x004fe20003f62070 */
[----:B------:R-:W-:Y:S01]  /*05a0*/  IMAD.IADD R3, R3, 0x1, -R0 ;  /* 0x0000000103037824 */ /* 0x000fe200078e0a00 */
[----:B------:R-:W-:Y:S01]  /*05b0*/  LOP3.LUT R19, R8, 0xc, R19, 0x78, !PT ;  /* 0x0000000c08137812 */ /* 0x000fe200078e7813 */
[----:B0-----:R-:W-:Y:S02]  /*05c0*/  IMAD.MOV R20, RZ, RZ, -R13 ;  /* 0x000000ffff147224 */ /* 0x001fe400078e0a0d */
[----:B------:R-:W-:Y:S01]  /*05d0*/  VIADD R8, R2, 0xffffffff ;  /* 0xffffffff02087836 */ /* 0x000fe20000000000 */
[----:B-1----:R-:W-:Y:S01]  /*05e0*/  @!UP0 ULEA UR6, UR7, UR6, 0x18 ;  /* 0x0000000607068291 */ /* 0x002fe2000f8ec03f */
[----:B------:R-:W-:Y:S01]  /*05f0*/  ISETP.NE.AND P1, PT, R3, 0x3, PT ;  /* 0x000000030300780c */ /* 0x000fe20003f25270 */
[----:B------:R-:W-:Y:S01]  /*0600*/  VOTEU.ALL UP0, P0 ;  /* 0x00000000003f7886 */ /* 0x000fe20000000000 */
[----:B------:R-:W-:Y:S01]  /*0610*/  ISETP.LT.U32.AND P0, PT, R19, 0x2, !P2 ;  /* 0x000000021300780c */ /* 0x000fe20005701070 */
[----:B----4-:R-:W-:Y:S01]  /*0620*/  IMAD.MOV R7, RZ, RZ, -R10 ;  /* 0x000000ffff077224 */ /* 0x010fe200078e0a0a */
[----:B------:R-:W-:-:S02]  /*0630*/  ISETP.EQ.OR P1, PT, R3, RZ, !P1 ;  /* 0x000000ff0300720c */ /* 0x000fc40004f22670 */
[----:B------:R-:W-:Y:S01]  /*0640*/  ISETP.GE.U32.AND P5, PT, R8, 0x2, PT ;  /* 0x000000020800780c */ /* 0x000fe20003fa6070 */
[----:B-----5:R-:W-:Y:S01]  /*0650*/  IMAD R0, R9, R20, R4 ;  /* 0x0000001409007224 */ /* 0x020fe200078e0204 */
[----:B------:R-:W-:Y:S01]  /*0660*/  ISETP.EQ.AND P1, PT, R2, RZ, P1 ;  /* 0x000000ff0200720c */ /* 0x000fe20000f22270 */
[----:B---3--:R-:W-:Y:S01]  /*0670*/  IMAD R7, R12, R7, UR8 ;  /* 0x000000080c077e24 */ /* 0x008fe2000f8e0207 */
[----:B------:R-:W-:Y:S01]  /*0680*/  ISETP.NE.AND P2, PT, R2, RZ, PT ;  /* 0x000000ff0200720c */ /* 0x000fe20003f45270 */
[----:B------:R-:W0:Y:S02]  /*0690*/  FENCE.VIEW.ASYNC.S ;  /* 0x00000000000073c6 */ /* 0x000e240000000000 */
[----:B0-----:R0:W1:Y:S01]  /*06a0*/  @!UP0 SYNCS.EXCH.64 URZ, [UR6+0x40], UR4 ;  /* 0x00004004063f85b2 */ /* 0x0010620008000100 */
[----:B------:R-:W-:Y:S02]  /*06b0*/  ISETP.NE.AND P4, PT, R0, R19, PT ;  /* 0x000000130000720c */ /* 0x000fe40003f85270 */
[----:B------:R-:W-:-:S02]  /*06c0*/  SEL R18, RZ, 0x1, !P1 ;  /* 0x00000001ff127807 */ /* 0x000fc40004800000 */
[----:B------:R-:W-:Y:S02]  /*06d0*/  ISETP.EQ.OR P4, PT, R7, RZ, !P4 ;  /* 0x000000ff0700720c */ /* 0x000fe40006782670 */
[----:B------:R-:W-:Y:S02]  /*06e0*/  LOP3.LUT R0, R62, 0x7f, RZ, 0xc0, !PT ;  /* 0x0000007f3e007812 */ /* 0x000fe400078ec0ff */
[----:B------:R-:W-:Y:S02]  /*06f0*/  PLOP3.LUT P0, PT, P0, P4, PT, 0x80, 0x0 ;  /* 0x000000000000781c */ /* 0x000fe40000709070 */
[----:B------:R-:W-:Y:S02]  /*0700*/  SEL R18, R18, 0x2, P5 ;  /* 0x0000000212127807 */ /* 0x000fe40002800000 */
[----:B------:R-:W-:Y:S01]  /*0710*/  P2R R68, PR, RZ, 0x1 ;  /* 0x00000001ff447803 */ /* 0x000fe20000000000 */
[----:B------:R0:W2:Y:S01]  /*0720*/  @!UP1 SYNCS.EXCH.64 URZ, [UR6+0x48], UR4 ;  /* 0x00004804063f95b2 */ /* 0x0000a20008000100 */
[----:B------:R-:W-:Y:S01]  /*0730*/  NOP ;  /* 0x0000000000007918 */ /* 0x000fe20000000000 */
[----:B------:R-:W-:Y:S06]  /*0740*/  @!P3 BRA `(.L_x_3) ;  /* 0x000000000008b947 */ /* 0x000fec0003800000 */
[----:B-12---:R-:W-:Y:S01]  /*0750*/  UCGABAR_ARV ;  /* 0x00000000000079c7 */ /* 0x006fe20008000000 */
[----:B------:R-:W-:Y:S05]  /*0760*/  BRA `(.L_x_4) ;  /* 0x0000000000047947 */ /* 0x000fea0003800000 */
.L_x_3:
[----:B-12---:R-:W-:Y:S01]  /*0770*/  NOP ;  /* 0x0000000000007918 */ /* 0x006fe20000000000 */
.L_x_4:
[----:B------:R-:W1:Y:S01]  /*0780*/  LDC R2, c[0x0][0x65c] ;  /* 0x00019700ff027b82 */ /* 0x000e620000000800 */
[----:B------:R-:W-:Y:S02]  /*0790*/  IMAD.U32 R10, RZ, RZ, UR8 ;  /* 0x00000008ff0a7e24 */ /* 0x000fe4000f8e00ff */
[----:B------:R-:W-:Y:S01]  /*07a0*/  IMAD.MOV.U32 R11, RZ, RZ, RZ ;  /* 0x000000ffff0b7224 */ /* 0x000fe200078e00ff */
[----:B-1----:R-:W-:-:S04]  /*07b0*/  ISETP.NE.AND P1, PT, R2, 0x1, PT ;  /* 0x000000010200780c */ /* 0x002fc80003f25270 */
[----:B------:R-:W-:-:S09]  /*07c0*/  P2R R5, PR, RZ, 0x2 ;  /* 0x00000002ff057803 */ /* 0x000fd20000000000 */
[----:B------:R-:W1:Y:S01]  /*07d0*/  @P1 LDC R17, c[0x0][0x10] ;  /* 0x00000400ff111b82 */ /* 0x000e620000000800 */
[----:B------:R-:W-:Y:S02]  /*07e0*/  @P1 IMAD.MOV.U32 R5, RZ, RZ, RZ ;  /* 0x000000ffff051224 */ /* 0x000fe400078e00ff */
[----:B------:R-:W-:-:S05]  /*07f0*/  @P1 IMAD.MOV.U32 R15, RZ, RZ, RZ ;  /* 0x000000ffff0f1224 */ /* 0x000fca00078e00ff */
[----:B------:R-:W2:Y:S01]  /*0800*/  @!P1 LDC R13, c[0x0][0xc] ;  /* 0x00000300ff0d9b82 */ /* 0x000ea20000000800 */
[----:B0-----:R-:W-:Y:S01]  /*0810*/  ULDC UR4, c[0x0][0xc] ;  /* 0x0000030000047ab9 */ /* 0x001fe20000000800 */
[----:B------:R-:W-:Y:S01]  /*0820*/  ULDC UR5, c[0x0][0x10] ;  /* 0x0000040000057ab9 */ /* 0x000fe20000000800 */
[----:B------:R-:W-:Y:S01]  /*0830*/  ULDC UR6, c[0x0][0x14] ;  /* 0x0000050000067ab9 */ /* 0x000fe20000000800 */
[----:B------:R-:W-:-:S04]  /*0840*/  UIMAD.WIDE.U32 UR4, UR4, UR5, URZ ;  /* 0x00000005040472a5 */ /* 0x000fc8000f8e003f */
[----:B------:R-:W-:Y:S02]  /*0850*/  UIMAD.WIDE.U32 UR38, UR4, UR6, URZ ;  /* 0x00000006042672a5 */ /* 0x000fe4000f8e003f */
[----:B------:R-:W-:-:S04]  /*0860*/  UIMAD UR37, UR5, UR6, URZ ;  /* 0x00000006052572a4 */ /* 0x000fc8000f8e023f */
[----:B------:R-:W-:Y:S01]  /*0870*/  UIADD3 UR37, UR39, UR37, URZ ;  /* 0x0000002527257290 */ /* 0x000fe2000fffe03f */
[----:B-1----:R-:W-:-:S04]  /*0880*/  @P1 IMAD.WIDE.U32 R16, R17, UR8, R4 ;  /* 0x0000000811101c25 */ /* 0x002fc8000f8e0004 */
[----:B------:R-:W-:Y:S02]  /*0890*/  @P1 IMAD.IADD R17, R17, 0x1, R15 ;  /* 0x0000000111111824 */ /* 0x000fe400078e020f */
[----:B--2---:R-:W-:-:S04]  /*08a0*/  @!P1 IMAD.WIDE.U32 R10, R4, R13, R10 ;  /* 0x0000000d040a9225 */ /* 0x004fc800078e000a */
[----:B------:R-:W-:Y:S02]  /*08b0*/  @!P1 IMAD.MOV.U32 R16, RZ, RZ, R10 ;  /* 0x000000ffff109224 */ /* 0x000fe400078e000a */
[----:B------:R-:W-:Y:S01]  /*08c0*/  @!P1 IMAD.MOV.U32 R17, RZ, RZ, R11 ;  /* 0x000000ffff119224 */ /* 0x000fe200078e000b */
[----:B------:R-:W-:Y:S06]  /*08d0*/  @!P3 BRA `(.L_x_5) ;  /* 0x00000000000cb947 */ /* 0x000fec0003800000 */
[----:B------:R-:W-:Y:S01]  /*08e0*/  UCGABAR_WAIT ;  /* 0x0000000000007dc7 */ /* 0x000fe20008000000 */
[----:B------:R-:W-:Y:S01]  /*08f0*/  CCTL.IVALL ;  /* 0x00000000ff00798f */ /* 0x000fe20002000000 */
[----:B------:R-:W-:Y:S05]  /*0900*/  BRA `(.L_x_6) ;  /* 0x0000000000047947 */ /* 0x000fea0003800000 */
.L_x_5:
[----:B------:R-:W-:Y:S06]  /*0910*/  BAR.SYNC.DEFER_BLOCKING 0x0 ;  /* 0x0000000000007b1d */ /* 0x000fec0000010000 */
.L_x_6:
[----:B------:R-:W-:Y:S05]  /*0920*/  @!P2 BRA `(.L_x_7) ;  /* 0x0000004800a0a947 */ /* 0x000fea0003800000 */
[----:B------:R-:W-:-:S13]  /*0930*/  ISETP.GT.U32.AND P0, PT, R8, 0x1, PT ;  /* 0x000000010800780c */ /* 0x000fda0003f04070 */
[----:B------:R-:W-:Y:S05]  /*0940*/  @P0 EXIT ;  /* 0x000000000000094d */ /* 0x000fea0003800000 */
[----:B------:R-:W-:Y:S01]  /*0950*/  ULDC.64 UR4, c[0x0][0x650] ;  /* 0x0001940000047ab9 */ /* 0x000fe20000000a00 */
[----:B------:R-:W-:Y:S01]  /*0960*/  PRMT R3, RZ, 0x7610, R3 ;  /* 0x00007610ff037816 */ /* 0x000fe20000000003 */
[----:B------:R-:W-:Y:S01]  /*0970*/  IMAD.MOV.U32 R71, RZ, RZ, -0x1 ;  /* 0xffffffffff477424 */ /* 0x000fe200078e00ff */
[----:B------:R-:W-:Y:S01]  /*0980*/  ISETP.GE.U32.AND P0, PT, R16, UR4, PT ;  /* 0x0000000410007c0c */ /* 0x000fe2000bf06070 */
[----:B------:R-:W-:Y:S02]  /*0990*/  IMAD.MOV.U32 R70, RZ, RZ, -0x1 ;  /* 0xffffffffff467424 */ /* 0x000fe400078e00ff */
[----:B------:R-:W-:Y:S01]  /*09a0*/  IMAD.MOV.U32 R67, RZ, RZ, -0x1 ;  /* 0xffffffffff437424 */ /* 0x000fe200078e00ff */
[----:B------:R-:W-:-:S13]  /*09b0*/  ISETP.GE.U32.AND.EX P0, PT, R17, UR5, PT, P0 ;  /* 0x0000000511007c0c */ /* 0x000fda000bf06100 */
[----:B------:R-:W-:Y:S05]  /*09c0*/  @P0 BRA `(.L_x_8) ;  /* 0x0000000400280947 */ /* 0x000fea0003800000 */
[----:B------:R-:W0:Y:S01]  /*09d0*/  LDC.64 R22, c[0x0][0x628] ;  /* 0x00018a00ff167b82 */ /* 0x000e220000000a00 */
[----:B------:R-:W-:Y:S02]  /*09e0*/  IMAD.MOV.U32 R10, RZ, RZ, R16 ;  /* 0x000000ffff0a7224 */ /* 0x000fe400078e0010 */
[----:B------:R-:W-:-:S05]  /*09f0*/  IMAD.MOV.U32 R11, RZ, RZ, R17 ;  /* 0x000000ffff0b7224 */ /* 0x000fca00078e0011 */
[----:B------:R-:W1:Y:S08]  /*0a00*/  LDC R8, c[0x0][0x630] ;  /* 0x00018c00ff087b82 */ /* 0x000e700000000800 */
[----:B------:R-:W2:Y:S01]  /*0a10*/  LDC.64 R24, c[0x0][0x620] ;  /* 0x00018800ff187b82 */ /* 0x000ea20000000a00 */
[----:B0-----:R-:W-:-:S04]  /*0a20*/  ISETP.NE.U32.AND P0, PT, R22, RZ, PT ;  /* 0x000000ff1600720c */ /* 0x001fc80003f05070 */
[----:B------:R-:W-:-:S13]  /*0a30*/  ISETP.NE.AND.EX P0, PT, R23, RZ, PT, P0 ;  /* 0x000000ff1700720c */ /* 0x000fda0003f05300 */
[----:B-12---:R-:W-:Y:S05]  /*0a40*/  @!P0 BRA `(.L_x_9) ;  /* 0x0000000000288947 */ /* 0x006fea0003800000 */
[----:B------:R-:W0:Y:S02]  /*0a50*/  LDC R3, c[0x0][0x634] ;  /* 0x00018d00ff037b82 */ /* 0x000e240000000800 */
[----:B0-----:R-:W-:-:S05]  /*0a60*/  IADD3 R3, P0, R16, R3, RZ ;  /* 0x0000000310037210 */ /* 0x001fca0007f1e0ff */
[----:B------:R-:W-:-:S04]  /*0a70*/  IMAD.X R21, RZ, RZ, R17, P0 ;  /* 0x000000ffff157224 */ /* 0x000fc800000e0611 */
[----:B------:R-:W-:-:S04]  /*0a80*/  IMAD.WIDE.U32 R10, R21, R22, RZ ;  /* 0x00000016150a7225 */ /* 0x000fc800078e00ff */
[----:B------:R-:W-:-:S04]  /*0a90*/  IMAD.WIDE.U32 R12, P0, R3, R23, R10 ;  /* 0x00000017030c7225 */ /* 0x000fc8000780000a */
[----:B------:R-:W-:-:S04]  /*0aa0*/  IMAD.WIDE.U32 R10, R3, R22, RZ ;  /* 0x00000016030a7225 */ /* 0x000fc800078e00ff */
[----:B------:R-:W-:Y:S01]  /*0ab0*/  IMAD.X R15, RZ, RZ, RZ, P0 ;  /* 0x000000ffff0f7224 */ /* 0x000fe200000e06ff */
[----:B------:R-:W-:Y:S01]  /*0ac0*/  IADD3 RZ, P0, R11, R12, RZ ;  /* 0x0000000c0bff7210 */ /* 0x000fe20007f1e0ff */
[----:B------:R-:W-:-:S04]  /*0ad0*/  IMAD.MOV.U32 R14, RZ, RZ, R13 ;  /* 0x000000ffff0e7224 */ /* 0x000fc800078e000d */
[----:B------:R-:W-:-:S08]  /*0ae0*/  IMAD.WIDE.U32.X R10, R21, R23, R14, P0 ;  /* 0x00000017150a7225 */ /* 0x000fd000000e040e */
.L_x_9:
[----:B------:R-:W0:Y:S01]  /*0af0*/  LDC.64 R28, c[0x0][0x640] ;  /* 0x00019000ff1c7b82 */ /* 0x000e220000000a00 */
[-CC-:B------:R-:W-:Y:S01]  /*0b00*/  SHF.R.U64 R67, R10, R8.reuse, R11.reuse ;  /* 0x000000080a437219 */ /* 0x180fe2000000120b */
[----:B------:R-:W-:Y:S01]  /*0b10*/  IMAD.MOV.U32 R23, RZ, RZ, 0x1 ;  /* 0x00000001ff177424 */ /* 0x000fe200078e00ff */
[----:B------:R-:W-:Y:S02]  /*0b20*/  SHF.R.U32.HI R3, RZ, R8, R11 ;  /* 0x00000008ff037219 */ /* 0x000fe4000001160b */
[----:B------:R-:W-:-:S03]  /*0b30*/  IADD3 R5, P0, RZ, -R67, RZ ;  /* 0x80000043ff057210 */ /* 0x000fc60007f1e0ff */
[----:B------:R-:W1:Y:S02]  /*0b40*/  LDC R12, c[0x0][0x618] ;  /* 0x00018600ff0c7b82 */ /* 0x000e640000000800 */
[----:B------:R-:W-:Y:S02]  /*0b50*/  IMAD.X R3, RZ, RZ, ~R3, P0 ;  /* 0x000000ffff037224 */ /* 0x000fe400000e0e03 */
[----:B------:R-:W-:-:S04]  /*0b60*/  IMAD.WIDE.U32 R10, R5, R24, R16 ;  /* 0x00000018050a7225 */ /* 0x000fc800078e0010 */
[----:B------:R-:W2:Y:S01]  /*0b70*/  LDC R22, c[0x0][0x608] ;  /* 0x00018200ff167b82 */ /* 0x000ea20000000800 */
[----:B------:R-:W-:Y:S02]  /*0b80*/  IMAD R8, R3, R24, RZ ;  /* 0x0000001803087224 */ /* 0x000fe400078e02ff */
[----:B------:R-:W-:Y:S02]  /*0b90*/  IMAD.MOV.U32 R3, RZ, RZ, -0x1 ;  /* 0xffffffffff037424 */ /* 0x000fe400078e00ff */
[----:B------:R-:W-:-:S03]  /*0ba0*/  IMAD R5, R5, R25, R8 ;  /* 0x0000001905057224 */ /* 0x000fc600078e0208 */
[----:B------:R-:W3:Y:S01]  /*0bb0*/  LDC R26, c[0x0][0x658] ;  /* 0x00019600ff1a7b82 */ /* 0x000ee20000000800 */
[----:B------:R-:W-:Y:S01]  /*0bc0*/  IMAD.IADD R5, R11, 0x1, R5 ;  /* 0x000000010b057824 */ /* 0x000fe200078e0205 */
[----:B0-----:R-:W-:-:S04]  /*0bd0*/  ISETP.NE.U32.AND P0, PT, R28, RZ, PT ;  /* 0x000000ff1c00720c */ /* 0x001fc80003f05070 */
[----:B------:R-:W-:Y:S02]  /*0be0*/  ISETP.NE.AND.EX P0, PT, R29, RZ, PT, P0 ;  /* 0x000000ff1d00720c */ /* 0x000fe40003f05300 */
[----:B------:R-:W0:Y:S01]  /*0bf0*/  LDC R24, c[0x0][0x600] ;  /* 0x00018000ff187b82 */ /* 0x000e220000000800 */
[-CC-:B-1----:R-:W-:Y:S02]  /*0c00*/  SHF.R.U64 R14, R10, R12.reuse, R5.reuse ;  /* 0x0000000c0a0e7219 */ /* 0x182fe40000001205 */
[----:B------:R-:W-:-:S05]  /*0c10*/  SHF.R.U32.HI R5, RZ, R12, R5 ;  /* 0x0000000cff057219 */ /* 0x000fca0000011605 */
[----:B------:R-:W1:Y:S01]  /*0c20*/  LDC R15, c[0x0][0x648] ;  /* 0x00019200ff0f7b82 */ /* 0x000e620000000800 */
[-CC-:B--2---:R-:W-:Y:S02]  /*0c30*/  SHF.R.U64 R27, R14, R22.reuse, R5.reuse ;  /* 0x000000160e1b7219 */ /* 0x184fe40000001205 */
[----:B------:R-:W-:Y:S01]  /*0c40*/  SHF.R.U32.HI R5, RZ, R22, R5 ;  /* 0x00000016ff057219 */ /* 0x000fe20000011605 */
[----:B------:R-:W-:-:S04]  /*0c50*/  IMAD R22, R9, R20, R4 ;  /* 0x0000001409167224 */ /* 0x000fc800078e0204 */
[----:B------:R-:W2:Y:S01]  /*0c60*/  LDC R21, c[0x0][0x638] ;  /* 0x00018e00ff157b82 */ /* 0x000ea20000000800 */
[-CC-:B---3--:R-:W-:Y:S02]  /*0c70*/  SHF.R.U64 R20, R27, R26.reuse, R5.reuse ;  /* 0x0000001a1b147219 */ /* 0x188fe40000001205 */
[-C--:B------:R-:W-:Y:S02]  /*0c80*/  SHF.L.U32 R3, R3, R26.reuse, RZ ;  /* 0x0000001a03037219 */ /* 0x080fe400000006ff */
[----:B------:R-:W-:Y:S01]  /*0c90*/  SHF.R.U32.HI R5, RZ, R26, R5 ;  /* 0x0000001aff057219 */ /* 0x000fe20000011605 */
[----:B------:R-:W-:Y:S01]  /*0ca0*/  IMAD.MOV.U32 R4, RZ, RZ, R20 ;  /* 0x000000ffff047224 */ /* 0x000fe200078e0014 */
[----:B------:R-:W-:Y:S01]  /*0cb0*/  LOP3.LUT R12, RZ, R3, RZ, 0x33, !PT ;  /* 0x00000003ff0c7212 */ /* 0x000fe200078e33ff */
[----:B------:R-:W3:Y:S01]  /*0cc0*/  LDC R25, c[0x0][0x610] ;  /* 0x00018400ff197b82 */ /* 0x000ee20000000800 */
[----:B------:R-:W-:Y:S05]  /*0cd0*/  @!P0 BRA `(.L_x_10) ;  /* 0x0000000000288947 */ /* 0x000fea0003800000 */
[----:B------:R-:W4:Y:S02]  /*0ce0*/  LDC R3, c[0x0][0x64c] ;  /* 0x00019300ff037b82 */ /* 0x000f240000000800 */
[----:B----4-:R-:W-:-:S05]  /*0cf0*/  IADD3 R3, P0, R20, R3, RZ ;  /* 0x0000000314037210 */ /* 0x010fca0007f1e0ff */
        /* <DEDUP_REMOVED lines=8> */
.L_x_10:
[----:B-1----:R-:W-:Y:S01]  /*0d80*/  SHF.R.U64 R4, R4, R15, R5 ;  /* 0x0000000f04047219 */ /* 0x002fe20000001205 */
[----:B0-----:R-:W-:Y:S01]  /*0d90*/  VIADD R5, R24, 0xffffffff ;  /* 0xffffffff18057836 */ /* 0x001fe20000000000 */
[----:B------:R-:W-:Y:S02]  /*0da0*/  SHF.L.U32 R3, R23, R26, RZ ;  /* 0x0000001a17037219 */ /* 0x000fe400000006ff */
[----:B------:R-:W-:Y:S01]  /*0db0*/  LOP3.LUT R12, R27, R12, RZ, 0xc0, !PT ;  /* 0x0000000c1b0c7212 */ /* 0x000fe200078ec0ff */
[----:B------:R-:W-:Y:S01]  /*0dc0*/  IMAD.MOV R8, RZ, RZ, -R4 ;  /* 0x000000ffff087224 */ /* 0x000fe200078e0a04 */
[----:B------:R-:W-:-:S03]  /*0dd0*/  SEL R7, R7, R22, !P1 ;  /* 0x0000001607077207 */ /* 0x000fc60004800000 */
[----:B------:R-:W-:Y:S01]  /*0de0*/  IMAD R12, R3, R4, R12 ;  /* 0x00000004030c7224 */ /* 0x000fe200078e020c */
[----:B------:R-:W-:Y:S01]  /*0df0*/  LOP3.LUT R4, R14, R5, RZ, 0xc0, !PT ;  /* 0x000000050e047212 */ /* 0x000fe200078ec0ff */
[----:B--2---:R-:W-:Y:S02]  /*0e00*/  IMAD R3, R8, R21, R20 ;  /* 0x0000001508037224 */ /* 0x004fe400078e0214 */
[----:B---3--:R-:W-:Y:S02]  /*0e10*/  IMAD R7, R12, R25, R7 ;  /* 0x000000190c077224 */ /* 0x008fe400078e0207 */
[----:B------:R-:W-:Y:S02]  /*0e20*/  IMAD.MOV.U32 R5, RZ, RZ, 0x1 ;  /* 0x00000001ff057424 */ /* 0x000fe400078e00ff */
[----:B------:R-:W-:-:S03]  /*0e30*/  IMAD R4, R3, R24, R4 ;  /* 0x0000001803047224 */ /* 0x000fc600078e0204 */
[----:B------:R-:W-:Y:S02]  /*0e40*/  PRMT R3, R5, 0x7610, R3 ;  /* 0x0000761005037816 */ /* 0x000fe40000000003 */
[----:B------:R-:W-:Y:S02]  /*0e50*/  SEL R70, R4, R7, !P1 ;  /* 0x0000000704467207 */ /* 0x000fe40004800000 */
[----:B------:R-:W-:-:S07]  /*0e60*/  SEL R71, R7, R4, !P1 ;  /* 0x0000000407477207 */ /* 0x000fce0004800000 */
.L_x_8:
[----:B------:R-:W-:-:S08]  /*0e70*/  NOP ;  /* 0x0000000000007918 */ /* 0x000fd00000000000 */
[----:B------:R-:W0:Y:S02]  /*0e80*/  USETMAXREG.TRY_ALLOC.CTAPOOL UP0, 0xe8 ;  /* 0x000000e8000079c8 */ /* 0x000e240008000600 */
[----:B0-----:R-:W-:-:S13]  /*0e90*/  PLOP3.LUT P0, PT, PT, PT, UP0, 0x80, 0x0 ;  /* 0x000000000000781c */ /* 0x001fda0003f0f008 */
[----:B------:R-:W-:Y:S05]  /*0ea0*/  @!P0 BRA `(.L_x_8) ;  /* 0xfffffffc00f08947 */ /* 0x000fea000383ffff */
[----:B------:R-:W-:Y:S01]  /*0eb0*/  ULDC.64 UR4, c[0x0][0x598] ;  /* 0x0001660000047ab9 */ /* 0x000fe20000000a00 */
[----:B------:R-:W-:Y:S01]  /*0ec0*/  ULDC.64 UR40, c[0x0][0x208] ;  /* 0x0000820000287ab9 */ /* 0x000fe20000000a00 */
[----:B------:R-:W-:-:S04]  /*0ed0*/  ISETP.NE.U32.AND P0, PT, RZ, UR4, PT ;  /* 0x00000004ff007c0c */ /* 0x000fc8000bf05070 */
[----:B------:R-:W-:-:S13]  /*0ee0*/  ISETP.NE.AND.EX P0, PT, RZ, UR5, PT, P0 ;  /* 0x00000005ff007c0c */ /* 0x000fda000bf05300 */
[----:B------:R-:W-:Y:S05]  /*0ef0*/  @!P0 BRA `(.L_x_11) ;  /* 0x00000000001c8947 */ /* 0x000fea0003800000 */
[----:B------:R-:W0:Y:S02]  /*0f00*/  LDC.64 R4, c[0x0][0x598] ;  /* 0x00016600ff047b82 */ /* 0x000e240000000a00 */
[----:B0-----:R-:W2:Y:S02]  /*0f10*/  LDG.E.64 R4, desc[UR40][R4.64] ;  /* 0x0000002804047981 */ /* 0x001ea4000c1e1b00 */
[----:B--2---:R-:W-:-:S04]  /*0f20*/  ISETP.NE.U32.AND P0, PT, R4, RZ, PT ;  /* 0x000000ff0400720c */ /* 0x004fc80003f05070 */
[----:B------:R-:W-:-:S13]  /*0f30*/  ISETP.NE.AND.EX P0, PT, R5, RZ, PT, P0 ;  /* 0x000000ff0500720c */ /* 0x000fda0003f05300 */
[----:B------:R-:W-:Y:S05]  /*0f40*/  @!P0 BRA `(.L_x_11) ;  /* 0x0000000000088947 */ /* 0x000fea0003800000 */
[----:B------:R0:W5:Y:S01]  /*0f50*/  LD.E R56, desc[UR40][R4.64] ;  /* 0x0000002804387980 */ /* 0x000162000c101900 */
[----:B------:R-:W-:Y:S05]  /*0f60*/  BRA `(.L_x_12) ;  /* 0x0000000000247947 */ /* 0x000fea0003800000 */
.L_x_11:
[----:B------:R-:W-:Y:S02]  /*0f70*/  ULDC.64 UR4, c[0x0][0x588] ;  /* 0x0001620000047ab9 */ /* 0x000fe40000000a00 */
[----:B------:R-:W-:-:S04]  /*0f80*/  ISETP.NE.U32.AND P0, PT, RZ, UR4, PT ;  /* 0x00000004ff007c0c */ /* 0x000fc8000bf05070 */
[----:B------:R-:W-:-:S13]  /*0f90*/  ISETP.NE.AND.EX P0, PT, RZ, UR5, PT, P0 ;  /* 0x00000005ff007c0c */ /* 0x000fda000bf05300 */
[----:B------:R-:W-:Y:S05]  /*0fa0*/  @!P0 BRA `(.L_x_13) ;  /* 0x00000000000c8947 */ /* 0x000fea0003800000 */
[----:B------:R-:W0:Y:S02]  /*0fb0*/  LDC.64 R56, c[0x0][0x588] ;  /* 0x00016200ff387b82 */ /* 0x000e240000000a00 */
[----:B0-----:R1:W5:Y:S01]  /*0fc0*/  LDG.E R56, desc[UR40][R56.64] ;  /* 0x0000002838387981 */ /* 0x001362000c1e1900 */
[----:B------:R-:W-:Y:S05]  /*0fd0*/  BRA `(.L_x_12) ;  /* 0x0000000000087947 */ /* 0x000fea0003800000 */
.L_x_13:
[----:B------:R-:W-:Y:S02]  /*0fe0*/  ULDC UR4, c[0x0][0x580] ;  /* 0x0001600000047ab9 */ /* 0x000fe40000000800 */
[----:B------:R-:W-:-:S07]  /*0ff0*/  IMAD.U32 R56, RZ, RZ, UR4 ;  /* 0x00000004ff387e24 */ /* 0x000fce000f8e00ff */
.L_x_12:
[----:B------:R-:W-:Y:S02]  /*1000*/  ULDC.64 UR4, c[0x0][0x5a0] ;  /* 0x0001680000047ab9 */ /* 0x000fe40000000a00 */
[----:B------:R-:W-:-:S04]  /*1010*/  ISETP.NE.U32.AND P0, PT, RZ, UR4, PT ;  /* 0x00000004ff007c0c */ /* 0x000fc8000bf05070 */
[----:B------:R-:W-:-:S13]  /*1020*/  ISETP.NE.AND.EX P0, PT, RZ, UR5, PT, P0 ;  /* 0x00000005ff007c0c */ /* 0x000fda000bf05300 */
[----:B------:R-:W-:Y:S05]  /*1030*/  @!P0 BRA `(.L_x_14) ;  /* 0x00000000001c8947 */ /* 0x000fea0003800000 */
[----:B0-----:R-:W0:Y:S02]  /*1040*/  LDC.64 R4, c[0x0][0x5a0] ;  /* 0x00016800ff047b82 */ /* 0x001e240000000a00 */
[----:B0-----:R-:W2:Y:S02]  /*1050*/  LDG.E.64 R4, desc[UR40][R4.64] ;  /* 0x0000002804047981 */ /* 0x001ea4000c1e1b00 */
[----:B--2---:R-:W-:-:S04]  /*1060*/  ISETP.NE.U32.AND P0, PT, R4, RZ, PT ;  /* 0x000000ff0400720c */ /* 0x004fc80003f05070 */
[----:B------:R-:W-:-:S13]  /*1070*/  ISETP.NE.AND.EX P0, PT, R5, RZ, PT, P0 ;  /* 0x000000ff0500720c */ /* 0x000fda0003f05300 */
[----:B------:R-:W-:Y:S05]  /*1080*/  @!P0 BRA `(.L_x_14) ;  /* 0x0000000000088947 */ /* 0x000fea0003800000 */
[----:B-1----:R0:W5:Y:S01]  /*1090*/  LD.E R57, desc[UR40][R4.64] ;  /* 0x0000002804397980 */ /* 0x002162000c101900 */
[----:B------:R-:W-:Y:S05]  /*10a0*/  BRA `(.L_x_15) ;  /* 0x0000000000247947 */ /* 0x000fea0003800000 */
.L_x_14:
[----:B------:R-:W-:Y:S02]  /*10b0*/  ULDC.64 UR4, c[0x0][0x590] ;  /* 0x0001640000047ab9 */ /* 0x000fe40000000a00 */
[----:B------:R-:W-:-:S04]  /*10c0*/  ISETP.NE.U32.AND P0, PT, RZ, UR4, PT ;  /* 0x00000004ff007c0c */ /* 0x000fc8000bf05070 */
[----:B------:R-:W-:-:S13]  /*10d0*/  ISETP.NE.AND.EX P0, PT, RZ, UR5, PT, P0 ;  /* 0x00000005ff007c0c */ /* 0x000fda000bf05300 */
[----:B------:R-:W-:Y:S05]  /*10e0*/  @!P0 BRA `(.L_x_16) ;  /* 0x00000000000c8947 */ /* 0x000fea0003800000 */
[----:B0-----:R-:W1:Y:S02]  /*10f0*/  LDC.64 R4, c[0x0][0x590] ;  /* 0x00016400ff047b82 */ /* 0x001e640000000a00 */
[----:B-1----:R1:W5:Y:S01]  /*1100*/  LDG.E R57, desc[UR40][R4.64] ;  /* 0x0000002804397981 */ /* 0x002362000c1e1900 */
[----:B------:R-:W-:Y:S05]  /*1110*/  BRA `(.L_x_15) ;  /* 0x0000000000087947 */ /* 0x000fea0003800000 */
.L_x_16:
[----:B------:R-:W-:Y:S02]  /*1120*/  ULDC UR4, c[0x0][0x584] ;  /* 0x0001610000047ab9 */ /* 0x000fe40000000800 */
[----:B-1----:R-:W-:-:S07]  /*1130*/  IMAD.U32 R57, RZ, RZ, UR4 ;  /* 0x00000004ff397e24 */ /* 0x002fce000f8e00ff */
.L_x_15:
[----:B------:R-:W-:-:S13]  /*1140*/  LOP3.LUT P0, RZ, R3, 0xff, RZ, 0xc0, !PT ;  /* 0x000000ff03ff7812 */ /* 0x000fda000780c0ff */
[----:B------:R-:W-:Y:S05]  /*1150*/  @!P0 EXIT ;  /* 0x000000000000894d */ /* 0x000fea0003800000 */
[----:B------:R-:W2:Y:S01]  /*1160*/  LDC R60, c[0x0][0x658] ;  /* 0x00019600ff3c7b82 */ /* 0x000ea20000000800 */
[----:B------:R-:W-:Y:S01]  /*1170*/  ULDC.64 UR6, c[0x0][0x288] ;  /* 0x0000a20000067ab9 */ /* 0x000fe20000000a00 */
[----:B------:R-:W-:Y:S01]  /*1180*/  LOP3.LUT R6, R6, 0x1, RZ, 0xc0, !PT ;  /* 0x0000000106067812 */ /* 0x000fe200078ec0ff */
[----:B------:R-:W-:Y:S01]  /*1190*/  UIADD3 UR4, UR7, 0x7f, URZ ;  /* 0x0000007f07047890 */ /* 0x000fe2000fffe03f */
[----:B------:R-:W-:Y:S01]  /*11a0*/  SHF.R.U32.HI R3, RZ, 0x2, R62 ;  /* 0x00000002ff037819 */ /* 0x000fe2000001163e */
[----:B01----:R-:W-:Y:S01]  /*11b0*/  IMAD.MOV.U32 R5, RZ, RZ, -0x1 ;  /* 0xffffffffff057424 */ /* 0x003fe200078e00ff */
[----:B------:R-:W-:Y:S01]  /*11c0*/  SHF.R.U32.HI R0, RZ, 0x1, R0 ;  /* 0x00000001ff007819 */ /* 0x000fe20000011600 */
[----:B------:R-:W-:Y:S01]  /*11d0*/  USHF.R.S32.HI UR5, URZ, 0x1f, UR4 ;  /* 0x0000001f3f057899 */ /* 0x000fe20008011404 */
[----:B------:R-:W0:Y:S01]  /*11e0*/  LDC.64 R58, c[0x0][0x5c8] ;  /* 0x00017200ff3a7b82 */ /* 0x000e220000000a00 */
[----:B------:R-:W-:Y:S01]  /*11f0*/  IMAD.SHL.U32 R22, R6, 0x40, RZ ;  /* 0x0000004006167824 */ /* 0x000fe200078e00ff */
[----:B------:R-:W-:Y:S01]  /*1200*/  LOP3.LUT R3, R3, 0x7, RZ, 0xc0, !PT ;  /* 0x0000000703037812 */ /* 0x000fe200078ec0ff */
[----:B------:R-:W-:Y:S01]  /*1210*/  ULEA.HI UR5, UR5, UR4, URZ, 0x7 ;  /* 0x0000000405057291 */ /* 0x000fe2000f8f383f */
[----:B------:R-:W-:Y:S01]  /*1220*/  LOP3.LUT R0, R0, 0x30, RZ, 0xc0, !PT ;  /* 0x0000003000007812 */ /* 0x000fe200078ec0ff */
[----:B------:R-:W-:Y:S01]  /*1230*/  IMAD.MOV.U32 R7, RZ, RZ, 0x1 ;  /* 0x00000001ff077424 */ /* 0x000fe200078e00ff */
[--C-:B------:R-:W-:Y:S01]  /*1240*/  LOP3.LUT R22, R22, 0x40, R3.reuse, 0xe2, !PT ;  /* 0x0000004016167812 */ /* 0x100fe200078ee203 */
[----:B------:R-:W-:Y:S01]  /*1250*/  USHF.R.S32.HI UR43, URZ, 0x7, UR5 ;  /* 0x000000073f2b7899 */ /* 0x000fe20008011405 */
[----:B------:R-:W1:Y:S01]  /*1260*/  LDC R64, c[0x0][0x600] ;  /* 0x00018000ff407b82 */ /* 0x000e620000000800 */
[----:B------:R-:W-:Y:S01]  /*1270*/  IADD3 R3, RZ, -R0, -R3 ;  /* 0x80000000ff037210 */ /* 0x000fe20007ffe803 */
[----:B------:R-:W-:Y:S01]  /*1280*/  IMAD.U32 R4, RZ, RZ, UR6 ;  /* 0x00000006ff047e24 */ /* 0x000fe2000f8e00ff */
[C---:B------:R-:W-:Y:S01]  /*1290*/  LOP3.LUT R61, R62.reuse, 0x3, RZ, 0xc0, !PT ;  /* 0x000000033e3d7812 */ /* 0x040fe200078ec0ff */
[----:B------:R-:W-:Y:S01]  /*12a0*/  UISETP.LT.AND UP0, UPT, UR43, 0x1, UPT ;  /* 0x000000012b00788c */ /* 0x000fe2000bf01270 */
[----:B------:R-:W-:Y:S01]  /*12b0*/  LOP3.LUT R63, R62, 0x80, RZ, 0xc0, !PT ;  /* 0x000000803e3f7812 */ /* 0x000fe200078ec0ff */
[----:B------:R-:W-:Y:S01]  /*12c0*/  IMAD R3, R6, -0x40, R3 ;  /* 0xffffffc006037824 */ /* 0x000fe200078e0203 */
[----:B------:R-:W-:Y:S01]  /*12d0*/  ULDC UR4, c[0x0][0x284] ;  /* 0x0000a10000047ab9 */ /* 0x000fe20000000800 */
[----:B--2---:R-:W-:Y:S01]  /*12e0*/  SHF.L.U32 R5, R5, R60, RZ ;  /* 0x0000003c05057219 */ /* 0x004fe200000006ff */
[----:B------:R-:W-:Y:S01]  /*12f0*/  USEL UR44, UR43, 0x1, UP0 ;  /* 0x000000012b2c7887 */ /* 0x000fe20008000000 */
[----:B------:R-:W-:Y:S01]  /*1300*/  IMAD R61, R61, -0x2, R4 ;  /* 0xfffffffe3d3d7824 */ /* 0x000fe200078e0204 */
[----:B------:R-:W-:Y:S01]  /*1310*/  LOP3.LUT R22, R22, R0, RZ, 0xfc, !PT ;  /* 0x0000000016167212 */ /* 0x000fe200078efcff */
[----:B------:R-:W-:Y:S01]  /*1320*/  IMAD.SHL.U32 R62, R62, 0x2, RZ ;  /* 0x000000023e3e7824 */ /* 0x000fe200078e00ff */
[----:B------:R-:W-:Y:S01]  /*1330*/  SHF.L.U32 R60, R7, R60, RZ ;  /* 0x0000003c073c7219 */ /* 0x000fe200000006ff */
[----:B------:R-:W-:Y:S01]  /*1340*/  VIADD R66, R3, UR4 ;  /* 0x0000000403427c36 */ /* 0x000fe20008000000 */
[----:B------:R-:W-:Y:S01]  /*1350*/  LOP3.LUT R69, R18, 0x1, RZ, 0xfc, !PT ;  /* 0x0000000112457812 */ /* 0x000fe200078efcff */
[----:B------:R-:W-:Y:S01]  /*1360*/  IMAD.MOV.U32 R23, RZ, RZ, RZ ;  /* 0x000000ffff177224 */ /* 0x000fe200078e00ff */
[C---:B0-----:R-:W-:Y:S01]  /*1370*/  SHF.L.U64.HI R59, R58.reuse, 0x3, R59 ;  /* 0x000000033a3b7819 */ /* 0x041fe2000001023b */
[----:B------:R-:W-:Y:S01]  /*1380*/  IMAD.SHL.U32 R58, R58, 0x8, RZ ;  /* 0x000000083a3a7824 */ /* 0x000fe200078e00ff */
[----:B------:R-:W-:Y:S01]  /*1390*/  SHF.R.U32.HI R63, RZ, 0x7, R63 ;  /* 0x00000007ff3f7819 */ /* 0x000fe2000001163f */
[----:B------:R-:W-:Y:S01]  /*13a0*/  UIADD3 UR44, UR43, -UR44, URZ ;  /* 0x8000002c2b2c7290 */ /* 0x000fe2000fffe03f */
[----:B------:R-:W-:Y:S01]  /*13b0*/  LOP3.LUT R65, RZ, R5, RZ, 0x33, !PT ;  /* 0x00000005ff417212 */ /* 0x000fe200078e33ff */
[----:B------:R-:W-:Y:S01]  /*13c0*/  UMOV UR36, URZ ;  /* 0x0000003f00247c82 */ /* 0x000fe20008000000 */
[----:B------:R-:W-:Y:S01]  /*13d0*/  UMOV UR42, URZ ;  /* 0x0000003f002a7c82 */ /* 0x000fe20008000000 */
[----:B-1----:R-:W-:-:S08]  /*13e0*/  VIADD R64, R64, 0xffffffff ;  /* 0xffffffff40407836 */ /* 0x002fd00000000000 */
.L_x_98:
[----:B0-----:R-:W0:Y:S01]  /*13f0*/  SHFL.IDX PT, R0, R63, RZ, 0x1f ;  /* 0x00001fff3f007589 */ /* 0x001e2200000e0000 */
[----:B-1----:R-:W1:Y:S01]  /*1400*/  S2UR UR7, SR_CgaCtaId ;  /* 0x00000000000779c3 */ /* 0x002e620000008800 */
[----:B------:R-:W-:Y:S01]  /*1410*/  UMOV UR6, 0x400 ;  /* 0x0000040000067882 */ /* 0x000fe20000000000 */
[----:B0-----:R-:W-:Y:S01]  /*1420*/  R2UR UR4, R0 ;  /* 0x00000000000472ca */ /* 0x001fe200000e0000 */
[----:B-1----:R-:W-:-:S12]  /*1430*/  ULEA UR6, UR7, UR6, 0x18 ;  /* 0x0000000607067291 */ /* 0x002fd8000f8ec03f */
[----:B------:R-:W-:-:S04]  /*1440*/  ULEA.HI UR5, UR4, UR4, URZ, 0x1 ;  /* 0x0000000404057291 */ /* 0x000fc8000f8f083f */
[----:B------:R-:W-:-:S04]  /*1450*/  ULOP3.LUT UR5, UR5, 0x7fffe, URZ, 0xc0, !UPT ;  /* 0x0007fffe05057892 */ /* 0x000fc8000f8ec03f */
[----:B------:R-:W-:-:S03]  /*1460*/  UIADD3 UR5, UR4, -UR5, URZ ;  /* 0x8000000504057290 */ /* 0x000fc6000fffe03f */
[----:B------:R-:W-:Y:S01]  /*1470*/  ULDC UR4, c[0x0][0x28c] ;  /* 0x0000a30000047ab9 */ /* 0x000fe20000000800 */
[----:B------:R-:W-:Y:S01]  /*1480*/  ULEA UR5, UR5, UR6, 0xd ;  /* 0x0000000605057291 */ /* 0x000fe2000f8e683f */
[----:B------:R-:W-:-:S03]  /*1490*/  ISETP.LT.AND P0, PT, RZ, UR4, PT ;  /* 0x00000004ff007c0c */ /* 0x000fc6000bf01270 */
[----:B------:R-:W-:-:S04]  /*14a0*/  UIADD3 UR5, UR5, 0x100, URZ ;  /* 0x0000010005057890 */ /* 0x000fc8000fffe03f */
[----:B------:R-:W-:-:S04]  /*14b0*/  USHF.R.U32.HI UR5, URZ, 0x4, UR5 ;  /* 0x000000043f057899 */ /* 0x000fc80008011605 */
[----:B------:R-:W-:-:S04]  /*14c0*/  ULOP3.LUT UR5, UR5, 0x3fff, URZ, 0xc0, !UPT ;  /* 0x00003fff05057892 */ /* 0x000fc8000f8ec03f */
[----:B------:R-:W-:Y:S01]  /*14d0*/  ULOP3.LUT UR45, UR5, 0x10000, URZ, 0xfc, !UPT ;  /* 0x00010000052d7892 */ /* 0x000fe2000f8efc3f */
[----:B---345:R-:W-:Y:S11]  /*14e0*/  @P0 BRA `(.L_x_17) ;  /* 0x0000000000400947 */ /* 0x038ff60003800000 */
[----:B------:R-:W-:Y:S01]  /*14f0*/  MOV R0, 0x0 ;  /* 0x0000000000007802 */ /* 0x000fe20000000f00 */
[----:B------:R-:W-:Y:S01]  /*1500*/  ULDC.64 UR4, c[0x4][0x68] ;  /* 0x01001a0000047ab9 */ /* 0x000fe20000000a00 */
[----:B------:R-:W-:Y:S01]  /*1510*/  ULDC.64 UR6, c[0x4][0x8] ;  /* 0x0100020000067ab9 */ /* 0x000fe20000000a00 */
[----:B------:R-:W-:Y:S01]  /*1520*/  IMAD.U32 R4, RZ, RZ, UR4 ;  /* 0x00000004ff047e24 */ /* 0x000fe2000f8e00ff */
[----:B------:R0:W1:Y:S01]  /*1530*/  LDC.64 R14, c[0x4][R0] ;  /* 0x01000000000e7b82 */ /* 0x0000620000000a00 */
[----:B------:R-:W-:Y:S01]  /*1540*/  IMAD.U32 R5, RZ, RZ, UR5 ;  /* 0x00000005ff057e24 */ /* 0x000fe2000f8e00ff */
[----:B------:R-:W-:Y:S01]  /*1550*/  ULDC.64 UR4, c[0x4][0x70] ;  /* 0x01001c0000047ab9 */ /* 0x000fe20000000a00 */
[----:B------:R-:W-:Y:S02]  /*1560*/  IMAD.U32 R10, RZ, RZ, UR6 ;  /* 0x00000006ff0a7e24 */ /* 0x000fe4000f8e00ff */
[----:B------:R-:W-:Y:S02]  /*1570*/  IMAD.U32 R6, RZ, RZ, UR4 ;  /* 0x00000004ff067e24 */ /* 0x000fe4000f8e00ff */
[----:B------:R-:W-:-:S02]  /*1580*/  IMAD.U32 R7, RZ, RZ, UR5 ;  /* 0x00000005ff077e24 */ /* 0x000fc4000f8e00ff */
[----:B------:R-:W-:Y:S02]  /*1590*/  IMAD.U32 R11, RZ, RZ, UR7 ;  /* 0x00000007ff0b7e24 */ /* 0x000fe4000f8e00ff */
[----:B------:R-:W-:Y:S02]  /*15a0*/  IMAD.MOV.U32 R8, RZ, RZ, 0x1e1 ;  /* 0x000001e1ff087424 */ /* 0x000fe400078e00ff */
[----:B------:R-:W-:Y:S02]  /*15b0*/  IMAD.MOV.U32 R12, RZ, RZ, 0x1 ;  /* 0x00000001ff0c7424 */ /* 0x000fe400078e00ff */
[----:B0-----:R-:W-:-:S07]  /*15c0*/  IMAD.MOV.U32 R13, RZ, RZ, RZ ;  /* 0x000000ffff0d7224 */ /* 0x001fce00078e00ff */
[----:B------:R-:W-:-:S07]  /*15d0*/  LEPC R20, `(.L_x_17) ;  /* 0x000000001014794e */ /* 0x000fce0000000000 */
[----:B-1---5:R-:W-:Y:S05]  /*15e0*/  CALL.ABS.NOINC R14 ;  /* 0x000000000e007343 */ /* 0x022fea0003c00000 */
.L_x_17:
[----:B------:R-:W-:-:S13]  /*15f0*/  ISETP.NE.AND P0, PT, R69, 0x3, PT ;  /* 0x000000034500780c */ /* 0x000fda0003f05270 */
[----:B------:R-:W-:Y:S05]  /*1600*/  @!P0 BRA `(.L_x_18) ;  /* 0x0000000000048947 */ /* 0x000fea0003800000 */
[----:B------:R-:W-:Y:S01]  /*1610*/  BPT.TRAP 0x1 ;  /* 0x000000040000795c */ /* 0x000fe20000300000 */
.L_x_18:
[----:B------:R-:W0:Y:S01]  /*1620*/  S2UR UR5, SR_CgaCtaId ;  /* 0x00000000000579c3 */ /* 0x000e220000008800 */
[----:B------:R-:W-:Y:S01]  /*1630*/  UMOV UR4, 0x400 ;  /* 0x0000040000047882 */ /* 0x000fe20000000000 */
[----:B------:R-:W-:Y:S02]  /*1640*/  IMAD.U32 R0, RZ, RZ, UR36 ;  /* 0x00000024ff007e24 */ /* 0x000fe4000f8e00ff */
[----:B------:R-:W-:-:S03]  /*1650*/  IMAD.U32 R3, RZ, RZ, UR42 ;  /* 0x0000002aff037e24 */ /* 0x000fc6000f8e00ff */
[----:B------:R-:W-:Y:S01]  /*1660*/  SHF.L.U32 R0, R0, 0x1f, RZ ;  /* 0x0000001f00007819 */ /* 0x000fe200000006ff */
[----:B0-----:R-:W-:-:S06]  /*1670*/  ULEA UR4, UR5, UR4, 0x18 ;  /* 0x0000000405047291 */ /* 0x001fcc000f8ec03f */
[----:B------:R-:W-:-:S04]  /*1680*/  IMAD.U32 R6, RZ, RZ, UR4 ;  /* 0x00000004ff067e24 */ /* 0x000fc8000f8e00ff */
[----:B------:R-:W-:-:S04]  /*1690*/  IMAD R3, R3, 0x8, R6 ;  /* 0x0000000803037824 */ /* 0x000fc800078e0206 */
[----:B------:R0:W1:Y:S01]  /*16a0*/  SYNCS.PHASECHK.TRANS64.TRYWAIT P1, [R3+URZ], R0 ;  /* 0x00000000030075a7 */ /* 0x000062000802017f */
[----:B------:R-:W-:Y:S05]  /*16b0*/  @!P0 BRA `(.L_x_19) ;  /* 0x0000000000048947 */ /* 0x000fea0003800000 */
[----:B------:R-:W-:Y:S01]  /*16c0*/  BPT.TRAP 0x1 ;  /* 0x000000040000795c */ /* 0x000fe20000300000 */
.L_x_19:
[----:B------:R-:W-:-:S05]  /*16d0*/  IMAD.U32 R4, RZ, RZ, UR44 ;  /* 0x0000002cff047e24 */ /* 0x000fca000f8e00ff */
[----:B------:R-:W-:Y:S01]  /*16e0*/  ISETP.GE.AND P2, PT, R4, 0x1, PT ;  /* 0x000000010400780c */ /* 0x000fe20003f46270 */
[----:B-1----:R-:W-:-:S12]  /*16f0*/  @P1 BRA `(.L_x_20) ;  /* 0x0000000000081947 */ /* 0x002fd80003800000 */
[----:B------:R-:W1:Y:S02]  /*1700*/  SYNCS.PHASECHK.TRANS64.TRYWAIT P1, [R3+URZ], R0 ;  /* 0x00000000030075a7 */ /* 0x000e64000802017f */
[----:B-1----:R-:W-:Y:S05]  /*1710*/  @!P1 BRA `(.L_x_21) ;  /* 0x0000005000d49947 */ /* 0x002fea0003800000 */
.L_x_20:
[----:B------:R-:W-:Y:S05]  /*1720*/  WARPSYNC.ALL ;  /* 0x0000000000007948 */ /* 0x000fea0003800000 */
[----:B------:R-:W-:Y:S01]  /*1730*/  R2UR UR4, R6 ;  /* 0x00000000060472ca */ /* 0x000fe200000e0000 */
[----:B------:R-:W-:Y:S01]  /*1740*/  ULEA UR8, UR42, UR45, 0xc ;  /* 0x0000002d2a087291 */ /* 0x000fe2000f8e603f */
[----:B------:R-:W-:Y:S01]  /*1750*/  WARPGROUP.ARRIVE ;  /* 0x00000000000079c5 */ /* 0x000fe20000000000 */
[----:B------:R-:W-:Y:S01]  /*1760*/  UMOV UR9, 0x40000040 ;  /* 0x4000004000097882 */ /* 0x000fe20000000000 */
[----:B------:R-:W-:Y:S01]  /*1770*/  UMOV UR11, 0x40000040 ;  /* 0x40000040000b7882 */ /* 0x000fe20000000000 */
[----:B------:R-:W-:Y:S01]  /*1780*/  UIADD3 UR12, UR8, 0x2, URZ ;  /* 0x00000002080c7890 */ /* 0x000fe2000fffe03f */
[----:B------:R-:W-:Y:S01]  /*1790*/  UMOV UR13, 0x40000040 ;  /* 0x40000040000d7882 */ /* 0x000fe20000000000 */
[----:B------:R-:W-:-:S06]  /*17a0*/  UMOV UR15, 0x40000040 ;  /* 0x40000040000f7882 */ /* 0x000fcc0000000000 */
[----:B------:R-:W-:-:S04]  /*17b0*/  UIADD3 UR4, UR4, 0x30100, URZ ;  /* 0x0003010004047890 */ /* 0x000fc8000fffe03f */
[----:B------:R-:W-:-:S04]  /*17c0*/  USHF.R.U32.HI UR4, URZ, 0x4, UR4 ;  /* 0x000000043f047899 */ /* 0x000fc80008011604 */
[----:B------:R-:W-:-:S04]  /*17d0*/  ULOP3.LUT UR4, UR4, 0x3fff, URZ, 0xc0, !UPT ;  /* 0x00003fff04047892 */ /* 0x000fc8000f8ec03f */
[----:B------:R-:W-:-:S04]  /*17e0*/  ULOP3.LUT UR4, UR4, 0x10000, URZ, 0xfc, !UPT ;  /* 0x0001000004047892 */ /* 0x000fc8000f8efc3f */
[----:B------:R-:W-:-:S04]  /*17f0*/  ULEA UR6, UR42, UR4, 0xb ;  /* 0x000000042a067291 */ /* 0x000fc8000f8e583f */
[----:B------:R-:W-:-:S03]  /*1800*/  UIADD3 UR14, UR6, 0x2, URZ ;  /* 0x00000002060e7890 */ /* 0x000fc6000fffe03f */
[----:B------:R-:W-:Y:S02]  /*1810*/  UMOV UR10, UR6 ;  /* 0x00000006000a7c82 */ /* 0x000fe40008000000 */
[----:B------:R-:W-:Y:S01]  /*1820*/  HGMMA.64x64x8.F32.TF32 R24, gdesc[UR8], RZ, !UPT, gsb0 ;  /* 0x04e00000081879f0 */ /* 0x000fe2000c0028ff */
[----:B------:R-:W-:Y:S01]  /*1830*/  UIADD3 UR10, UR6, 0x606, URZ ;  /* 0x00000606060a7890 */ /* 0x000fe2000fffe03f */
[----:B------:R-:W-:Y:S01]  /*1840*/  UMOV UR9, 0x40000040 ;  /* 0x4000004000097882 */ /* 0x000fe20000000000 */
[----:B------:R-:W-:Y:S01]  /*1850*/  UMOV UR11, 0x40000040 ;  /* 0x40000040000b7882 */ /* 0x000fe20000000000 */
[----:B------:R-:W-:Y:S02]  /*1860*/  WARPGROUP.DEPBAR.LE gsb0, 0x0 ;  /* 0x00008000000079c5 */ /* 0x000fe40000010000 */
[----:B------:R-:W-:-:S06]  /*1870*/  WARPGROUP.ARRIVE ;  /* 0x00000000000079c5 */ /* 0x000fcc0000000000 */
[----:B------:R-:W-:Y:S01]  /*1880*/  HGMMA.64x64x8.F32.TF32 R24, gdesc[UR12], R24, gsb0 ;  /* 0x04e000000c1879f0 */ /* 0x000fe20008002818 */
[----:B------:R-:W-:Y:S02]  /*1890*/  UIADD3 UR12, UR8, 0x4, URZ ;  /* 0x00000004080c7890 */ /* 0x000fe4000fffe03f */
        /* <DEDUP_REMOVED lines=87> */
[----:B------:R-:W-:Y:S01]  /*1e10*/  UIADD3 UR8, UR8, 0xc06, URZ ;  /* 0x00000c0608087890 */ /* 0x000fe2000fffe03f */
[----:B------:R-:W-:Y:S02]  /*1e20*/  WARPGROUP.DEPBAR.LE gsb0, 0x0 ;  /* 0x00008000000079c5 */ /* 0x000fe40000010000 */
[----:B------:R-:W-:-:S06]  /*1e30*/  WARPGROUP.ARRIVE ;  /* 0x00000000000079c5 */ /* 0x000fcc0000000000 */
[----:B------:R-:W-:Y:S03]  /*1e40*/  HGMMA.64x64x8.F32.TF32 R24, gdesc[UR12], R24, gsb0 ;  /* 0x04e000000c1879f0 */ /* 0x000fe60008002818 */
[----:B------:R-:W-:Y:S02]  /*1e50*/  WARPGROUP.DEPBAR.LE gsb0, 0x0 ;  /* 0x00008000000079c5 */ /* 0x000fe40000010000 */
[----:B------:R-:W-:-:S06]  /*1e60*/  WARPGROUP.ARRIVE ;  /* 0x00000000000079c5 */ /* 0x000fcc0000000000 */
[----:B------:R-:W-:Y:S03]  /*1e70*/  HGMMA.64x64x8.F32.TF32 R24, gdesc[UR8], R24, gsb0 ;  /* 0x04e00000081879f0 */ /* 0x000fe60008002818 */
[----:B------:R-:W-:Y:S02]  /*1e80*/  WARPGROUP.DEPBAR.LE gsb0, 0x0 ;  /* 0x00008000000079c5 */ /* 0x000fe40000010000 */
[----:B------:R-:W-:Y:S05]  /*1e90*/  @!P2 BRA `(.L_x_22) ;  /* 0x000000080078a947 */ /* 0x000fea0003800000 */
[----:B------:R-:W-:Y:S01]  /*1ea0*/  UIADD3 UR5, UR42, 0x1, URZ ;  /* 0x000000012a057890 */ /* 0x000fe2000fffe03f */
[----:B01----:R-:W-:Y:S02]  /*1eb0*/  IMAD.U32 R0, RZ, RZ, UR44 ;  /* 0x0000002cff007e24 */ /* 0x003fe4000f8e00ff */
[----:B------:R-:W-:Y:S01]  /*1ec0*/  IMAD.U32 R3, RZ, RZ, UR42 ;  /* 0x0000002aff037e24 */ /* 0x000fe2000f8e00ff */
[----:B------:R-:W-:-:S04]  /*1ed0*/  UISETP.NE.AND UP0, UPT, UR5, 0x3, UPT ;  /* 0x000000030500788c */ /* 0x000fc8000bf05270 */
[----:B------:R-:W-:Y:S02]  /*1ee0*/  USEL UR6, URZ, 0x1, UP0 ;  /* 0x000000013f067887 */ /* 0x000fe40008000000 */
[----:B------:R-:W-:Y:S02]  /*1ef0*/  USEL UR5, UR5, URZ, UP0 ;  /* 0x0000003f05057287 */ /* 0x000fe40008000000 */
[----:B------:R-:W-:-:S06]  /*1f00*/  ULOP3.LUT UR6, UR36, UR6, URZ, 0x3c, !UPT ;  /* 0x0000000624067292 */ /* 0x000fcc000f8e3c3f */
[----:B------:R-:W-:-:S07]  /*1f10*/  IMAD.U32 R7, RZ, RZ, UR6 ;  /* 0x00000006ff077e24 */ /* 0x000fce000f8e00ff */
.L_x_29:
[----:B------:R-:W-:Y:S05]  /*1f20*/  @!P0 BRA `(.L_x_23) ;  /* 0x0000000000048947 */ /* 0x000fea0003800000 */
[----:B------:R-:W-:Y:S01]  /*1f30*/  BPT.TRAP 0x1 ;  /* 0x000000040000795c */ /* 0x000fe20000300000 */
.L_x_23:
[----:B------:R-:W0:Y:S01]  /*1f40*/  S2UR UR7, SR_CgaCtaId ;  /* 0x00000000000779c3 */ /* 0x000e220000008800 */
[----:B------:R-:W-:Y:S01]  /*1f50*/  UMOV UR6, 0x400 ;  /* 0x0000040000067882 */ /* 0x000fe20000000000 */
[----:B------:R-:W-:Y:S01]  /*1f60*/  IMAD.U32 R5, RZ, RZ, UR5 ;  /* 0x00000005ff057e24 */ /* 0x000fe2000f8e00ff */
[----:B------:R-:W-:Y:S01]  /*1f70*/  SHF.L.U32 R4, R7, 0x1f, RZ ;  /* 0x0000001f07047819 */ /* 0x000fe200000006ff */
[----:B0-----:R-:W-:-:S06]  /*1f80*/  ULEA UR6, UR7, UR6, 0x18 ;  /* 0x0000000607067291 */ /* 0x001fcc000f8ec03f */
[----:B------:R-:W-:-:S04]  /*1f90*/  IMAD.U32 R6, RZ, RZ, UR6 ;  /* 0x00000006ff067e24 */ /* 0x000fc8000f8e00ff */
[----:B------:R-:W-:-:S04]  /*1fa0*/  IMAD R5, R5, 0x8, R6 ;  /* 0x0000000805057824 */ /* 0x000fc800078e0206 */
[----:B------:R0:W1:Y:S01]  /*1fb0*/  SYNCS.PHASECHK.TRANS64.TRYWAIT P1, [R5+URZ], R4 ;  /* 0x00000004050075a7 */ /* 0x000062000802017f */
[----:B------:R-:W-:Y:S05]  /*1fc0*/  @!P0 BRA `(.L_x_24) ;  /* 0x0000000000048947 */ /* 0x000fea0003800000 */
[----:B------:R-:W-:Y:S01]  /*1fd0*/  BPT.TRAP 0x1 ;  /* 0x000000040000795c */ /* 0x000fe20000300000 */
.L_x_24:
[----:B-1----:R-:W-:Y:S05]  /*1fe0*/  @P1 BRA `(.L_x_25) ;  /* 0x0000000000081947 */ /* 0x002fea0003800000 */
[----:B------:R-:W1:Y:S02]  /*1ff0*/  SYNCS.PHASECHK.TRANS64.TRYWAIT P1, [R5+URZ], R4 ;  /* 0x00000004050075a7 */ /* 0x000e64000802017f */
[----:B-1----:R-:W-:Y:S05]  /*2000*/  @!P1 BRA `(.L_x_26) ;  /* 0x0000004800ac9947 */ /* 0x002fea0003800000 */
.L_x_25:
[----:B------:R-:W-:Y:S01]  /*2010*/  ULEA UR8, UR5, UR4, 0xb ;  /* 0x0000000405087291 */ /* 0x000fe2000f8e583f */
[----:B------:R-:W-:Y:S01]  /*2020*/  WARPGROUP.ARRIVE ;  /* 0x00000000000079c5 */ /* 0x000fe20000000000 */
[----:B------:R-:W-:Y:S01]  /*2030*/  ULEA UR6, UR5, UR45, 0xc ;  /* 0x0000002d05067291 */ /* 0x000fe2000f8e603f */
[----:B------:R-:W-:Y:S01]  /*2040*/  UMOV UR15, 0x40000040 ;  /* 0x40000040000f7882 */ /* 0x000fe20000000000 */
[----:B------:R-:W-:Y:S01]  /*2050*/  UMOV UR13, 0x40000040 ;  /* 0x40000040000d7882 */ /* 0x000fe20000000000 */
[----:B------:R-:W-:Y:S02]  /*2060*/  UIADD3 UR10, UR8, 0x606, URZ ;  /* 0x00000606080a7890 */ /* 0x000fe4000fffe03f */
[----:B------:R-:W-:Y:S02]  /*2070*/  UMOV UR14, UR8 ;  /* 0x00000008000e7c82 */ /* 0x000fe40008000000 */
[----:B------:R-:W-:Y:S01]  /*2080*/  UMOV UR12, UR6 ;  /* 0x00000006000c7c82 */ /* 0x000fe20008000000 */
[----:B------:R-:W-:Y:S01]  /*2090*/  UMOV UR11, 0x40000040 ;  /* 0x40000040000b7882 */ /* 0x000fe20000000000 */
[----:B------:R-:W-:Y:S01]  /*20a0*/  HGMMA.64x64x8.F32.TF32 R24, gdesc[UR12], R24, gsb0 ;  /* 0x04e000000c1879f0 */ /* 0x000fe20008002818 */
[----:B------:R-:W-:-:S02]  /*20b0*/  UIADD3 UR14, UR8, 0x2, URZ ;  /* 0x00000002080e7890 */ /* 0x000fc4000fffe03f */
[----:B------:R-:W-:Y:S01]  /*20c0*/  UIADD3 UR12, UR6, 0x2, URZ ;  /* 0x00000002060c7890 */ /* 0x000fe2000fffe03f */
[----:B------:R-:W-:Y:S01]  /*20d0*/  UMOV UR15, 0x40000040 ;  /* 0x40000040000f7882 */ /* 0x000fe20000000000 */
        /* <DEDUP_REMOVED lines=102> */
[----:B------:R-:W-:Y:S01]  /*2740*/  BPT.TRAP 0x1 ;  /* 0x000000040000795c */ /* 0x000fe20000300000 */
.L_x_27:
[----:B------:R-:W-:-:S13]  /*2750*/  ISETP.NE.AND P1, PT, R68, RZ, PT ;  /* 0x000000ff4400720c */ /* 0x000fda0003f25270 */
[----:B01----:R-:W-:-:S04]  /*2760*/  @P1 IMAD R4, R3, 0x8, R6 ;  /* 0x0000000803041824 */ /* 0x003fc800078e0206 */
[----:B------:R-:W-:-:S05]  /*2770*/  @P1 VIADD R4, R4, 0x18 ;  /* 0x0000001804041836 */ /* 0x000fca0000000000 */
[----:B------:R-:W-:-:S04]  /*2780*/  @P1 PRMT R4, R19, 0x654, R4 ;  /* 0x0000065413041816 */ /* 0x000fc80000000004 */
[----:B------:R0:W-:Y:S01]  /*2790*/  @P1 SYNCS.ARRIVE.TRANS64.RED.A1T0 RZ, [R4+URZ], RZ ;  /* 0x000000ff04ff19a7 */ /* 0x0001e2000810043f */
[----:B------:R-:W-:-:S13]  /*27a0*/  ISETP.GT.U32.AND P1, PT, R18, 0x1, PT ;  /* 0x000000011200780c */ /* 0x000fda0003f24070 */
[----:B0-----:R-:W-:Y:S05]  /*27b0*/  @P1 BRA `(.L_x_28) ;  /* 0x0000000000041947 */ /* 0x001fea0003800000 */
[----:B------:R-:W-:Y:S01]  /*27c0*/  BPT.TRAP 0x1 ;  /* 0x000000040000795c */ /* 0x000fe20000300000 */
.L_x_28:
[----:B------:R-:W-:Y:S01]  /*27d0*/  UIADD3 UR5, UR5, 0x1, URZ ;  /* 0x0000000105057890 */ /* 0x000fe2000fffe03f */
[C---:B------:R-:W-:Y:S01]  /*27e0*/  ISETP.GT.AND P2, PT, R0.reuse, 0x1, PT ;  /* 0x000000010000780c */ /* 0x040fe20003f44270 */
[----:B------:R-:W-:Y:S02]  /*27f0*/  VIADD R3, R3, 0x1 ;  /* 0x0000000103037836 */ /* 0x000fe40000000000 */
[----:B------:R-:W-:Y:S01]  /*2800*/  UISETP.NE.AND UP0, UPT, UR5, 0x3, UPT ;  /* 0x000000030500788c */ /* 0x000fe2000bf05270 */
[----:B------:R-:W-:Y:S02]  /*2810*/  VIADD R0, R0, 0xffffffff ;  /* 0xffffffff00007836 */ /* 0x000fe40000000000 */
[C---:B------:R-:W-:Y:S01]  /*2820*/  ISETP.NE.AND P1, PT, R3.reuse, 0x3, PT ;  /* 0x000000030300780c */ /* 0x040fe20003f25270 */
[----:B------:R-:W-:Y:S02]  /*2830*/  USEL UR6, URZ, 0x1, UP0 ;  /* 0x000000013f067887 */ /* 0x000fe40008000000 */
[----:B------:R-:W-:Y:S01]  /*2840*/  USEL UR5, UR5, URZ, UP0 ;  /* 0x0000003f05057287 */ /* 0x000fe20008000000 */
[----:B------:R-:W-:-:S03]  /*2850*/  SEL R3, R3, RZ, P1 ;  /* 0x000000ff03037207 */ /* 0x000fc60000800000 */
[----:B------:R-:W-:Y:S01]  /*2860*/  LOP3.LUT R7, R7, UR6, RZ, 0x3c, !PT ;  /* 0x0000000607077c12 */ /* 0x000fe2000f8e3cff */
[----:B------:R-:W-:Y:S07]  /*2870*/  @P2 BRA `(.L_x_29) ;  /* 0xfffffff400a82947 */ /* 0x000fee000383ffff */
.L_x_22:
[----:B01----:R-:W0:Y:S02]  /*2880*/  LDC R0, c[0x0][0x28c] ;  /* 0x0000a300ff007b82 */ /* 0x003e240000000800 */
[----:B0-----:R-:W-:-:S13]  /*2890*/  ISETP.GE.AND P1, PT, R0, 0x1, PT ;  /* 0x000000010000780c */ /* 0x001fda0003f26270 */
[----:B------:R-:W-:Y:S05]  /*28a0*/  @!P1 BRA `(.L_x_30) ;  /* 0x0000000000449947 */ /* 0x000fea0003800000 */
[----:B------:R-:W-:Y:S05]  /*28b0*/  @!P0 BRA `(.L_x_31) ;  /* 0x0000000000048947 */ /* 0x000fea0003800000 */
[----:B------:R-:W-:Y:S01]  /*28c0*/  BPT.TRAP 0x1 ;  /* 0x000000040000795c */ /* 0x000fe20000300000 */
.L_x_31:
[----:B------:R-:W-:-:S13]  /*28d0*/  ISETP.NE.AND P0, PT, R68, RZ, PT ;  /* 0x000000ff4400720c */ /* 0x000fda0003f05270 */
[----:B------:R-:W-:-:S05]  /*28e0*/  VOTEU.ANY UP0, P0 ;  /* 0x00000000003f7886 */ /* 0x000fca0000000100 */
[----:B------:R-:W-:-:S06]  /*28f0*/  @UP0 UIADD3 UR4, UR44, UR42, URZ ;  /* 0x0000002a2c040290 */ /* 0x000fcc000fffe03f */
[----:B------:R-:W-:Y:S02]  /*2900*/  IMAD.U32 R4, RZ, RZ, UR4 ;  /* 0x00000004ff047e24 */ /* 0x000fe4000f8e00ff */
[----:B------:R-:W-:Y:S02]  /*2910*/  IMAD.U32 R3, RZ, RZ, UR4 ;  /* 0x00000004ff037e24 */ /* 0x000fe4000f8e00ff */
[----:B------:R-:W-:-:S05]  /*2920*/  @P0 IMAD.WIDE.U32 R4, R4, -0x55555555, RZ ;  /* 0xaaaaaaab04040825 */ /* 0x000fca00078e00ff */
[----:B------:R-:W-:-:S05]  /*2930*/  @P0 SHF.R.U32.HI R0, RZ, 0x1, R5 ;  /* 0x00000001ff000819 */ /* 0x000fca0000011605 */
[----:B------:R-:W-:-:S04]  /*2940*/  @P0 IMAD R0, R0, -0x3, R3 ;  /* 0xfffffffd00000824 */ /* 0x000fc800078e0203 */
[----:B------:R-:W-:-:S04]  /*2950*/  @P0 IMAD R0, R0, 0x8, R6 ;  /* 0x0000000800000824 */ /* 0x000fc800078e0206 */
[----:B------:R-:W-:-:S05]  /*2960*/  @P0 VIADD R0, R0, 0x18 ;  /* 0x0000001800000836 */ /* 0x000fca0000000000 */
[----:B------:R-:W-:-:S04]  /*2970*/  @P0 PRMT R0, R19, 0x654, R0 ;  /* 0x0000065413000816 */ /* 0x000fc80000000000 */
[----:B------:R0:W-:Y:S01]  /*2980*/  @P0 SYNCS.ARRIVE.TRANS64.RED.A1T0 RZ, [R0+URZ], RZ ;  /* 0x000000ff00ff09a7 */ /* 0x0001e2000810043f */
[----:B------:R-:W-:-:S13]  /*2990*/  ISETP.GT.U32.AND P0, PT, R18, 0x1, PT ;  /* 0x000000011200780c */ /* 0x000fda0003f04070 */
[----:B0-----:R-:W-:Y:S05]  /*29a0*/  @P0 BRA `(.L_x_30) ;  /* 0x0000000000040947 */ /* 0x001fea0003800000 */
[----:B------:R-:W-:Y:S01]  /*29b0*/  BPT.TRAP 0x1 ;  /* 0x000000040000795c */ /* 0x000fe20000300000 */
.L_x_30:
[----:B------:R-:W-:Y:S01]  /*29c0*/  IMAD.SHL.U32 R3, R70, 0x40, RZ ;  /* 0x0000004046037824 */ /* 0x000fe200078e00ff */
[----:B------:R-:W-:Y:S01]  /*29d0*/  UIADD3 UR42, UR43, UR42, URZ ;  /* 0x0000002a2b2a7290 */ /* 0x000fe2000fffe03f */
[----:B------:R-:W-:Y:S01]  /*29e0*/  SHF.R.S32.HI R13, RZ, 0x1f, R67 ;  /* 0x0000001fff0d7819 */ /* 0x000fe20000011443 */
[----:B------:R-:W-:Y:S01]  /*29f0*/  UISETP.GE.U32.AND UP1, UPT, UR43, 0x3, UPT ;  /* 0x000000032b00788c */ /* 0x000fe2000bf26070 */
[----:B------:R-:W-:Y:S01]  /*2a00*/  IMAD.SHL.U32 R7, R71, 0x80, RZ ;  /* 0x0000008047077824 */ /* 0x000fe200078e00ff */
[----:B------:R-:W-:Y:S01]  /*2a10*/  ULDC UR7, c[0x0][0x288] ;  /* 0x0000a20000077ab9 */ /* 0x000fe20000000800 */
[C---:B------:R-:W-:Y:S01]  /*2a20*/  LOP3.LUT R10, R3.reuse, 0x6, R62, 0xf8, !PT ;  /* 0x00000006030a7812 */ /* 0x040fe200078ef83e */
[----:B------:R-:W-:Y:S01]  /*2a30*/  UISETP.GT.U32.AND UP0, UPT, UR42, 0x2, UPT ;  /* 0x000000022a00788c */ /* 0x000fe2000bf04070 */
[----:B------:R-:W-:Y:S01]  /*2a40*/  ISETP.GE.AND P0, PT, R3, UR7, PT ;  /* 0x0000000703007c0c */ /* 0x000fe2000bf06270 */
[----:B------:R-:W-:Y:S01]  /*2a50*/  ULDC.64 UR4, c[0x0][0x5d0] ;  /* 0x0001740000047ab9 */ /* 0x000fe20000000a00 */
[--C-:B------:R-:W-:Y:S01]  /*2a60*/  SHF.R.S32.HI R11, RZ, 0x1f, R10.reuse ;  /* 0x0000001fff0b7819 */ /* 0x100fe2000001140a */
[----:B------:R-:W-:Y:S01]  /*2a70*/  ULDC UR10, c[0x0][0x284] ;  /* 0x0000a100000a7ab9 */ /* 0x000fe20000000800 */
[----:B------:R-:W-:Y:S01]  /*2a80*/  IMAD R0, R13, UR4, RZ ;  /* 0x000000040d007c24 */ /* 0x000fe2000f8e02ff */
[----:B------:R-:W-:Y:S01]  /*2a90*/  UISETP.LT.U32.AND UP0, UPT, UR43, 0x3, UP0 ;  /* 0x000000032b00788c */ /* 0x000fe20008701070 */
[----:B------:R-:W-:Y:S01]  /*2aa0*/  ISETP.GE.OR P0, PT, R7, UR10, P0 ;  /* 0x0000000a07007c0c */ /* 0x000fe20008706670 */
[----:B------:R-:W-:Y:S01]  /*2ab0*/  IMAD.WIDE.U32 R4, R67, UR4, R10 ;  /* 0x0000000443047c25 */ /* 0x000fe2000f8e000a */
[----:B------:R-:W-:Y:S01]  /*2ac0*/  ULDC.64 UR8, c[0x0][0x5c8] ;  /* 0x0001720000087ab9 */ /* 0x000fe20000000a00 */
[----:B------:R-:W-:-:S02]  /*2ad0*/  USEL UR6, URZ, 0x1, !UP0 ;  /* 0x000000013f067887 */ /* 0x000fc4000c000000 */
[----:B------:R-:W-:Y:S01]  /*2ae0*/  IMAD R9, R67, UR5, R0 ;  /* 0x0000000543097c24 */ /* 0x000fe2000f8e0200 */
[----:B------:R-:W-:Y:S01]  /*2af0*/  @UP1 UIMAD.WIDE.U32 UR4, UR42, -0x55555555, URZ ;  /* 0xaaaaaaab2a0418a5 */ /* 0x000fe2000f8e003f */
[----:B------:R-:W-:Y:S01]  /*2b00*/  IMAD.WIDE R70, R71, 0x80, R22 ;  /* 0x0000008047467825 */ /* 0x000fe200078e0216 */
[----:B------:R-:W-:Y:S02]  /*2b10*/  ULOP3.LUT UR36, UR36, UR6, URZ, 0x3c, !UPT ;  /* 0x0000000624247292 */ /* 0x000fe4000f8e3c3f */
[----:B------:R-:W-:Y:S01]  /*2b20*/  @UP1 USHF.R.U32.HI UR4, URZ, 0x1, UR5 ;  /* 0x000000013f041899 */ /* 0x000fe20008011605 */
[----:B------:R-:W-:Y:S02]  /*2b30*/  IMAD.IADD R5, R5, 0x1, R9 ;  /* 0x0000000105057824 */ /* 0x000fe400078e0209 */
[----:B------:R-:W-:Y:S01]  /*2b40*/  IMAD R9, R71, UR8, RZ ;  /* 0x0000000847097c24 */ /* 0x000fe2000f8e02ff */
[----:B------:R-:W-:Y:S01]  /*2b50*/  @UP1 ULOP3.LUT UR36, UR36, 0x1, UR4, 0x78, !UPT ;  /* 0x0000000124241892 */ /* 0x000fe2000f8e7804 */
[----:B------:R-:W-:-:S04]  /*2b60*/  IMAD.WIDE.U32 R72, R70, UR8, R4 ;  /* 0x0000000846487c25 */ /* 0x000fc8000f8e0004 */
[----:B------:R-:W-:Y:S02]  /*2b70*/  IMAD R9, R70, UR9, R9 ;  /* 0x0000000946097c24 */ /* 0x000fe4000f8e0209 */
[----:B------:R-:W-:Y:S01]  /*2b80*/  IMAD.MOV.U32 R0, RZ, RZ, -0x1 ;  /* 0xffffffffff007424 */ /* 0x000fe200078e00ff */
[----:B------:R-:W-:Y:S06]  /*2b90*/  @P0 BRA `(.L_x_32) ;  /* 0x0000002000780947 */ /* 0x000fec0003800000 */
[----:B-----5:R-:W-:Y:S01]  /*2ba0*/  FSETP.NEU.AND P0, PT, R57, RZ, PT ;  /* 0x000000ff3900720b */ /* 0x020fe20003f0d000 */
[----:B------:R-:W-:Y:S01]  /*2bb0*/  IMAD.IADD R4, R61, 0x1, -R3 ;  /* 0x000000013d047824 */ /* 0x000fe200078e0a03 */
[----:B------:R-:W-:Y:S01]  /*2bc0*/  BSSY B0, `(.L_x_32) ;  /* 0x000021b000007945 */ /* 0x000fe20003800000 */
[----:B------:R-:W-:Y:S02]  /*2bd0*/  IMAD.IADD R3, R66, 0x1, -R7 ;  /* 0x0000000142037824 */ /* 0x000fe400078e0a07 */
[----:B------:R-:W-:Y:S01]  /*2be0*/  IMAD.IADD R83, R73, 0x1, R9 ;  /* 0x0000000149537824 */ /* 0x000fe200078e0209 */
[----:B------:R-:W-:-:S04]  /*2bf0*/  ISETP.GT.AND P3, PT, R4, RZ, PT ;  /* 0x000000ff0400720c */ /* 0x000fc80003f64270 */
[----:B------:R-:W-:-:S03]  /*2c00*/  ISETP.GT.AND P2, PT, R3, RZ, P3 ;  /* 0x000000ff0300720c */ /* 0x000fc60001f44270 */
[----:B------:R-:W-:Y:S10]  /*2c10*/  @!P0 BRA `(.L_x_33) ;  /* 0x0000001400dc8947 */ /* 0x000ff40003800000 */
[----:B------:R-:W0:Y:S01]  /*2c20*/  LDC.64 R76, c[0x0][0x5b8] ;  /* 0x00016e00ff4c7b82 */ /* 0x000e220000000a00 */
[----:B------:R-:W-:-:S07]  /*2c30*/  ULDC.64 UR4, c[0x0][0x5c0] ;  /* 0x0001700000047ab9 */ /* 0x000fce0000000a00 */
[----:B------:R-:W1:Y:S08]  /*2c40*/  LDC.64 R78, c[0x0][0x5b0] ;  /* 0x00016c00ff4e7b82 */ /* 0x000e700000000a00 */
[----:B------:R-:W2:Y:S01]  /*2c50*/  LDC.64 R80, c[0x0][0x5a8] ;  /* 0x00016a00ff507b82 */ /* 0x000ea20000000a00 */
[-C--:B0-----:R-:W-:Y:S02]  /*2c60*/  IMAD R6, R13, R76.reuse, RZ ;  /* 0x0000004c0d067224 */ /* 0x081fe400078e02ff */
[----:B------:R-:W-:-:S04]  /*2c70*/  IMAD.WIDE.U32 R74, R67, R76, R10 ;  /* 0x0000004c434a7225 */ /* 0x000fc800078e000a */
[----:B------:R-:W-:Y:S02]  /*2c80*/  IMAD R73, R67, R77, R6 ;  /* 0x0000004d43497224 */ /* 0x000fe400078e0206 */
[-C--:B-1----:R-:W-:Y:S02]  /*2c90*/  IMAD R5, R71, R78.reuse, RZ ;  /* 0x0000004e47057224 */ /* 0x082fe400078e02ff */
[----:B------:R-:W-:Y:S02]  /*2ca0*/  IMAD.IADD R13, R75, 0x1, R73 ;  /* 0x000000014b0d7824 */ /* 0x000fe400078e0249 */
[----:B------:R-:W-:Y:S02]  /*2cb0*/  IMAD.MOV.U32 R12, RZ, RZ, R74 ;  /* 0x000000ffff0c7224 */ /* 0x000fe400078e004a */
[C---:B------:R-:W-:Y:S02]  /*2cc0*/  IMAD R71, R70.reuse, R79, R5 ;  /* 0x0000004f46477224 */ /* 0x040fe400078e0205 */
[----:B------:R-:W-:-:S04]  /*2cd0*/  IMAD.WIDE.U32 R6, R70, R78, R12 ;  /* 0x0000004e46067225 */ /* 0x000fc800078e000c */
[----:B------:R-:W-:Y:S01]  /*2ce0*/  IMAD.IADD R5, R7, 0x1, R71 ;  /* 0x0000000107057824 */ /* 0x000fe200078e0247 */
[----:B--2---:R-:W-:-:S04]  /*2cf0*/  LEA R14, P0, R6, R80, 0x2 ;  /* 0x00000050060e7211 */ /* 0x004fc800078010ff */
[----:B------:R-:W-:-:S05]  /*2d00*/  LEA.HI.X R15, R6, R81, R5, 0x2, P0 ;  /* 0x00000051060f7211 */ /* 0x000fca00000f1405 */
[----:B------:R0:W2:Y:S01]  /*2d10*/  @P2 LDG.E.LTC128B R5, desc[UR40][R14.64] ;  /* 0x000000280e052981 */ /* 0x0000a2000c1e1920 */
[----:B------:R-:W-:Y:S01]  /*2d20*/  ISETP.GT.AND P0, PT, R4, 0x1, PT ;  /* 0x000000010400780c */ /* 0x000fe20003f04270 */
[----:B------:R-:W-:Y:S01]  /*2d30*/  IMAD.WIDE.U32 R6, R70, R78, R10 ;  /* 0x0000004e46067225 */ /* 0x000fe200078e000a */
[----:B------:R-:W-:Y:S03]  /*2d40*/  BSSY B1, `(.L_x_34) ;  /* 0x0000013000017945 */ /* 0x000fe60003800000 */
[----:B------:R-:W-:Y:S02]  /*2d50*/  IMAD.IADD R7, R71, 0x1, R7 ;  /* 0x0000000147077824 */ /* 0x000fe400078e0207 */
[----:B------:R-:W-:Y:S01]  /*2d60*/  IMAD.WIDE.U32 R20, R67, R76, R6 ;  /* 0x0000004c43147225 */ /* 0x000fe200078e0006 */
[----:B0-----:R-:W-:-:S03]  /*2d70*/  SHF.L.U64.HI R15, R78, 0x3, R79 ;  /* 0x000000034e0f7819 */ /* 0x001fc6000001024f */
[----:B------:R-:W-:Y:S01]  /*2d80*/  IMAD.IADD R7, R73, 0x1, R21 ;  /* 0x0000000149077824 */ /* 0x000fe200078e0215 */
[----:B------:R-:W-:Y:S01]  /*2d90*/  LEA R6, P4, R20, R80, 0x2 ;  /* 0x0000005014067211 */ /* 0x000fe200078810ff */
[----:B------:R-:W-:-:S03]  /*2da0*/  IMAD.SHL.U32 R14, R78, 0x8, RZ ;  /* 0x000000084e0e7824 */ /* 0x000fc600078e00ff */
[----:B------:R-:W-:Y:S01]  /*2db0*/  LEA.HI.X R7, R20, R81, R7, 0x2, P4 ;  /* 0x0000005114077211 */ /* 0x000fe200020f1407 */
[----:B------:R-:W-:Y:S01]  /*2dc0*/  IMAD.WIDE.U32 R20, R70, R78, R14 ;  /* 0x0000004e46147225 */ /* 0x000fe200078e000e */
[----:B--2---:R-:W-:-:S05]  /*2dd0*/  LOP3.LUT R8, R5, 0xffffe000, RZ, 0xc0, !PT ;  /* 0xffffe00005087812 */ /* 0x004fca00078ec0ff */
[----:B------:R-:W-:Y:S01]  /*2de0*/  FMUL R9, R8, R57 ;  /* 0x0000003908097220 */ /* 0x000fe20000400000 */
[----:B------:R-:W-:-:S03]  /*2df0*/  LEA R8, P1, R72, UR4, 0x2 ;  /* 0x0000000448087c11 */ /* 0x000fc6000f8210ff */
[----:B------:R-:W-:Y:S01]  /*2e00*/  FFMA R77, R24, R56, R9 ;  /* 0x00000038184d7223 */ /* 0x000fe20000000009 */
[----:B------:R-:W-:Y:S02]  /*2e10*/  LEA.HI.X R9, R72, UR5, R83, 0x2, P1 ;  /* 0x0000000548097c11 */ /* 0x000fe400088f1453 */
[----:B------:R-:W-:Y:S02]  /*2e20*/  ISETP.GT.AND P1, PT, R3, RZ, P0 ;  /* 0x000000ff0300720c */ /* 0x000fe40000724270 */
[----:B------:R-:W-:-:S05]  /*2e30*/  F2FP.TF32.F32.PACK_B R77, R77 ;  /* 0x0000004dff4d723e */ /* 0x000fca00024050ff */
[----:B------:R0:W-:Y:S06]  /*2e40*/  @P2 STG.E desc[UR40][R8.64], R77 ;  /* 0x0000004d08002986 */ /* 0x0001ec000c101928 */
[----:B------:R-:W-:Y:S05]  /*2e50*/  @!P1 BRA `(.L_x_35) ;  /* 0x0000000000049947 */ /* 0x000fea0003800000 */
[----:B------:R1:W5:Y:S02]  /*2e60*/  LDG.E.LTC128B R5, desc[UR40][R6.64+0x4] ;  /* 0x0000042806057981 */ /* 0x000364000c1e1920 */
.L_x_35:
[----:B------:R-:W-:Y:S05]  /*2e70*/  BSYNC B1 ;  /* 0x0000000000017941 */ /* 0x000fea0003800000 */
.L_x_34:
[----:B-----5:R-:W-:Y:S01]  /*2e80*/  LOP3.LUT R12, R5, 0xffffe000, RZ, 0xc0, !PT ;  /* 0xffffe000050c7812 */ /* 0x020fe200078ec0ff */
[----:B------:R-:W-:Y:S01]  /*2e90*/  IMAD.IADD R71, R71, 0x1, R21 ;  /* 0x0000000147477824 */ /* 0x000fe200078e0215 */
[----:B------:R-:W-:Y:S01]  /*2ea0*/  IADD3 R74, P2, R74, R20, RZ ;  /* 0x000000144a4a7210 */ /* 0x000fe20007f5e0ff */
[----:B------:R-:W-:Y:S01]  /*2eb0*/  IMAD.MOV.U32 R24, RZ, RZ, R5 ;  /* 0x000000ffff187224 */ /* 0x000fe200078e0005 */
[----:B------:R-:W-:Y:S01]  /*2ec0*/  ISETP.GT.AND P3, PT, R3, 0x8, P3 ;  /* 0x000000080300780c */ /* 0x000fe20001f64270 */
[----:B------:R-:W-:Y:S02]  /*2ed0*/  FMUL R12, R12, R57 ;  /* 0x000000390c0c7220 */ /* 0x000fe40000400000 */
[----:B------:R-:W-:Y:S01]  /*2ee0*/  IMAD.X R13, R71, 0x1, R13, P2 ;  /* 0x00000001470d7824 */ /* 0x000fe200010e060d */
[----:B------:R-:W-:Y:S01]  /*2ef0*/  LEA R14, P2, R74, R80, 0x2 ;  /* 0x000000504a0e7211 */ /* 0x000fe200078410ff */
[----:B------:R-:W-:-:S03]  /*2f00*/  FFMA R25, R25, R56, R12 ;  /* 0x0000003819197223 */ /* 0x000fc6000000000c */
[----:B------:R-:W-:Y:S02]  /*2f10*/  LEA.HI.X R15, R74, R81, R13, 0x2, P2 ;  /* 0x000000514a0f7211 */ /* 0x000fe400010f140d */
[----:B------:R-:W-:-:S05]  /*2f20*/  F2FP.TF32.F32.PACK_B R25, R25 ;  /* 0x00000019ff19723e */ /* 0x000fca00024050ff */
[----:B------:R2:W-:Y:S04]  /*2f30*/  @P1 STG.E desc[UR40][R8.64+0x4], R25 ;  /* 0x0000041908001986 */ /* 0x0005e8000c101928 */
[----:B------:R-:W3:Y:S01]  /*2f40*/  @P3 LDG.E.LTC128B R24, desc[UR40][R14.64] ;  /* 0x000000280e183981 */ /* 0x000ee2000c1e1920 */
[----:B------:R-:W-:Y:S01]  /*2f50*/  IADD3 R20, P1, R10, R20, RZ ;  /* 0x000000140a147210 */ /* 0x000fe20007f3e0ff */
[----:B------:R-:W-:Y:S01]  /*2f60*/  BSSY B1, `(.L_x_36) ;  /* 0x0000011000017945 */ /* 0x000fe20003800000 */
[----:B------:R-:W-:-:S03]  /*2f70*/  ISETP.GT.AND P0, PT, R3, 0x8, P0 ;  /* 0x000000080300780c */ /* 0x000fc60000704270 */
[----:B------:R-:W-:Y:S01]  /*2f80*/  IMAD.X R21, R11, 0x1, R71, P1 ;  /* 0x000000010b157824 */ /* 0x000fe200008e0647 */
[C---:B------:R-:W-:Y:S02]  /*2f90*/  SHF.L.U64.HI R11, R58.reuse, 0x2, R59 ;  /* 0x000000023a0b7819 */ /* 0x040fe4000001023b */
[----:B------:R-:W-:Y:S01]  /*2fa0*/  LEA R12, P1, R58, R8, 0x2 ;  /* 0x000000083a0c7211 */ /* 0x000fe200078210ff */
[----:B------:R-:W-:-:S04]  /*2fb0*/  IMAD.WIDE.U32 R20, R67, R76, R20 ;  /* 0x0000004c43147225 */ /* 0x000fc800078e0014 */
[----:B------:R-:W-:Y:S01]  /*2fc0*/  IMAD.X R13, R11, 0x1, R9, P1 ;  /* 0x000000010b0d7824 */ /* 0x000fe200008e0609 */
[----:B---3--:R-:W-:-:S05]  /*2fd0*/  LOP3.LUT R10, R24, 0xffffe000, RZ, 0xc0, !PT ;  /* 0xffffe000180a7812 */ /* 0x008fca00078ec0ff */
[----:B------:R-:W-:Y:S01]  /*2fe0*/  FMUL R5, R10, R57 ;  /* 0x000000390a057220 */ /* 0x000fe20000400000 */
[----:B------:R-:W-:-:S03]  /*2ff0*/  LEA R10, P2, R20, R80, 0x2 ;  /* 0x00000050140a7211 */ /* 0x000fc600078410ff */
[----:B------:R-:W-:Y:S01]  /*3000*/  FFMA R67, R26, R56, R5 ;  /* 0x000000381a437223 */ /* 0x000fe20000000005 */
[----:B------:R-:W-:-:S04]  /*3010*/  IMAD.IADD R5, R73, 0x1, R21 ;  /* 0x0000000149057824 */ /* 0x000fc800078e0215 */
[----:B------:R-:W-:Y:S02]  /*3020*/  F2FP.TF32.F32.PACK_B R67, R67 ;  /* 0x00000043ff43723e */ /* 0x000fe400024050ff */
[----:B------:R-:W-:-:S03]  /*3030*/  LEA.HI.X R11, R20, R81, R5, 0x2, P2 ;  /* 0x00000051140b7211 */ /* 0x000fc600010f1405 */
[----:B------:R2:W-:Y:S01]  /*3040*/  @P3 STG.E desc[UR40][R12.64], R67 ;  /* 0x000000430c003986 */ /* 0x0005e2000c101928 */
[----:B------:R-:W-:Y:S05]  /*3050*/  @!P0 BRA `(.L_x_37) ;  /* 0x0000000000048947 */ /* 0x000fea0003800000 */
[----:B------:R3:W5:Y:S02]  /*3060*/  LDG.E.LTC128B R24, desc[UR40][R10.64+0x4] ;  /* 0x000004280a187981 */ /* 0x000764000c1e1920 */
.L_x_37:
[----:B------:R-:W-:Y:S05]  /*3070*/  BSYNC B1 ;  /* 0x0000000000017941 */ /* 0x000fea0003800000 */
.L_x_36:
[----:B-----5:R-:W-:Y:S01]  /*3080*/  LOP3.LUT R14, R24, 0xffffe000, RZ, 0xc0, !PT ;  /* 0xffffe000180e7812 */ /* 0x020fe200078ec0ff */
[----:B------:R-:W-:Y:S01]  /*3090*/  BSSY B1, `(.L_x_38) ;  /* 0x0000009000017945 */ /* 0x000fe20003800000 */
[----:B------:R-:W-:-:S03]  /*30a0*/  ISETP.GT.AND P1, PT, R4, 0x8, PT ;  /* 0x000000080400780c */ /* 0x000fc60003f24270 */
[----:B------:R-:W-:Y:S01]  /*30b0*/  FMUL R14, R14, R57 ;  /* 0x000000390e0e7220 */ /* 0x000fe20000400000 */
[----:B------:R-:W-:-:S03]  /*30c0*/  ISETP.GT.AND P2, PT, R3, RZ, P1 ;  /* 0x000000ff0300720c */ /* 0x000fc60000f44270 */
[----:B------:R-:W-:-:S05]  /*30d0*/  FFMA R27, R27, R56, R14 ;  /* 0x000000381b1b7223 */ /* 0x000fca000000000e */
[----:B------:R-:W-:-:S05]  /*30e0*/  F2FP.TF32.F32.PACK_B R27, R27 ;  /* 0x0000001bff1b723e */ /* 0x000fca00024050ff */
[----:B------:R4:W-:Y:S01]  /*30f0*/  @P0 STG.E desc[UR40][R12.64+0x4], R27 ;  /* 0x0000041b0c000986 */ /* 0x0009e2000c101928 */
[----:B------:R-:W-:Y:S05]  /*3100*/  @!P2 BRA `(.L_x_39) ;  /* 0x000000000004a947 */ /* 0x000fea0003800000 */
[----:B------:R0:W5:Y:S02]  /*3110*/  LDG.E.LTC128B R24, desc[UR40][R6.64+0x20] ;  /* 0x0000202806187981 */ /* 0x000164000c1e1920 */
.L_x_39:
[----:B------:R-:W-:Y:S05]  /*3120*/  BSYNC B1 ;  /* 0x0000000000017941 */ /* 0x000fea0003800000 */
.L_x_38:
        /* <DEDUP_REMOVED lines=10> */
.L_x_41:
[----:B------:R-:W-:Y:S05]  /*31d0*/  BSYNC B1 ;  /* 0x0000000000017941 */ /* 0x000fea0003800000 */
.L_x_40:
[----:B-----5:R-:W-:Y:S01]  /*31e0*/  LOP3.LUT R14, R24, 0xffffe000, RZ, 0xc0, !PT ;  /* 0xffffe000180e7812 */ /* 0x020fe200078ec0ff */
[----:B------:R-:W-:Y:S01]  /*31f0*/  BSSY B1, `(.L_x_42) ;  /* 0x0000008000017945 */ /* 0x000fe20003800000 */
[----:B------:R-:W-:-:S03]  /*3200*/  ISETP.GT.AND P1, PT, R3, 0x8, P1 ;  /* 0x000000080300780c */ /* 0x000fc60000f24270 */
[----:B------:R-:W-:-:S04]  /*3210*/  FMUL R14, R14, R57 ;  /* 0x000000390e0e7220 */ /* 0x000fc80000400000 */
[----:B------:R-:W-:-:S05]  /*3220*/  FFMA R29, R29, R56, R14 ;  /* 0x000000381d1d7223 */ /* 0x000fca000000000e */
[----:B------:R-:W-:-:S05]  /*3230*/  F2FP.TF32.F32.PACK_B R29, R29 ;  /* 0x0000001dff1d723e */ /* 0x000fca00024050ff */
[----:B------:R0:W-:Y:S01]  /*3240*/  @P3 STG.E desc[UR40][R8.64+0x24], R29 ;  /* 0x0000241d08003986 */ /* 0x0001e2000c101928 */
[----:B------:R-:W-:Y:S05]  /*3250*/  @!P1 BRA `(.L_x_43) ;  /* 0x0000000000049947 */ /* 0x000fea0003800000 */
[----:B------:R0:W5:Y:S02]  /*3260*/  LDG.E.LTC128B R24, desc[UR40][R10.64+0x20] ;  /* 0x000020280a187981 */ /* 0x000164000c1e1920 */
.L_x_43:
[----:B------:R-:W-:Y:S05]  /*3270*/  BSYNC B1 ;  /* 0x0000000000017941 */ /* 0x000fea0003800000 */
.L_x_42:
[----:B-----5:R-:W-:Y:S01]  /*3280*/  LOP3.LUT R14, R24, 0xffffe000, RZ, 0xc0, !PT ;  /* 0xffffe000180e7812 */ /* 0x020fe200078ec0ff */
[----:B------:R-:W-:Y:S01]  /*3290*/  BSSY B1, `(.L_x_44) ;  /* 0x0000008000017945 */ /* 0x000fe20003800000 */
[----:B------:R-:W-:-:S03]  /*32a0*/  ISETP.GT.AND P0, PT, R3, 0x8, P0 ;  /* 0x000000080300780c */ /* 0x000fc60000704270 */
[----:B0-----:R-:W-:-:S04]  /*32b0*/  FMUL R5, R14, R57 ;  /* 0x000000390e057220 */ /* 0x001fc80000400000 */
[----:B------:R-:W-:-:S05]  /*32c0*/  FFMA R5, R30, R56, R5 ;  /* 0x000000381e057223 */ /* 0x000fca0000000005 */
[----:B------:R-:W-:-:S05]  /*32d0*/  F2FP.TF32.F32.PACK_B R5, R5 ;  /* 0x00000005ff05723e */ /* 0x000fca00024050ff */
[----:B------:R0:W-:Y:S01]  /*32e0*/  @P1 STG.E desc[UR40][R12.64+0x20], R5 ;  /* 0x000020050c001986 */ /* 0x0001e2000c101928 */
[----:B------:R-:W-:Y:S05]  /*32f0*/  @!P0 BRA `(.L_x_45) ;  /* 0x0000000000048947 */ /* 0x000fea0003800000 */
[----:B------:R0:W5:Y:S02]  /*3300*/  LDG.E.LTC128B R24, desc[UR40][R10.64+0x24] ;  /* 0x000024280a187981 */ /* 0x000164000c1e1920 */
.L_x_45:
[----:B------:R-:W-:Y:S05]  /*3310*/  BSYNC B1 ;  /* 0x0000000000017941 */ /* 0x000fea0003800000 */
.L_x_44:
        /* <DEDUP_REMOVED lines=10> */
.L_x_47:
[----:B------:R-:W-:Y:S05]  /*33c0*/  BSYNC B1 ;  /* 0x0000000000017941 */ /* 0x000fea0003800000 */
.L_x_46:
[----:B-----5:R-:W-:Y:S01]  /*33d0*/  LOP3.LUT R14, R24, 0xffffe000, RZ, 0xc0, !PT ;  /* 0xffffe000180e7812 */ /* 0x020fe200078ec0ff */
[----:B------:R-:W-:Y:S01]  /*33e0*/  BSSY B1, `(.L_x_48) ;  /* 0x0000009000017945 */ /* 0x000fe20003800000 */
[----:B------:R-:W-:-:S03]  /*33f0*/  ISETP.GT.AND P0, PT, R4, 0x11, PT ;  /* 0x000000110400780c */ /* 0x000fc60003f04270 */
[----:B0-----:R-:W-:Y:S01]  /*3400*/  FMUL R5, R14, R57 ;  /* 0x000000390e057220 */ /* 0x001fe20000400000 */
[----:B------:R-:W-:-:S03]  /*3410*/  ISETP.GT.AND P3, PT, R3, RZ, P0 ;  /* 0x000000ff0300720c */ /* 0x000fc60000764270 */
[----:B------:R-:W-:-:S05]  /*3420*/  FFMA R5, R32, R56, R5 ;  /* 0x0000003820057223 */ /* 0x000fca0000000005 */
[----:B------:R-:W-:-:S05]  /*3430*/  F2FP.TF32.F32.PACK_B R5, R5 ;  /* 0x00000005ff05723e */ /* 0x000fca00024050ff */
[----:B------:R0:W-:Y:S01]  /*3440*/  @P2 STG.E desc[UR40][R8.64+0x40], R5 ;  /* 0x0000400508002986 */ /* 0x0001e2000c101928 */
[----:B------:R-:W-:Y:S05]  /*3450*/  @!P3 BRA `(.L_x_49) ;  /* 0x000000000004b947 */ /* 0x000fea0003800000 */
[----:B------:R0:W5:Y:S02]  /*3460*/  LDG.E.LTC128B R24, desc[UR40][R6.64+0x44] ;  /* 0x0000442806187981 */ /* 0x000164000c1e1920 */
.L_x_49:
[----:B------:R-:W-:Y:S05]  /*3470*/  BSYNC B1 ;  /* 0x0000000000017941 */ /* 0x000fea0003800000 */
.L_x_48:
        /* <DEDUP_REMOVED lines=9> */
.L_x_51:
[----:B------:R-:W-:Y:S05]  /*3510*/  BSYNC B1 ;  /* 0x0000000000017941 */ /* 0x000fea0003800000 */
.L_x_50:
        /* <DEDUP_REMOVED lines=9> */
.L_x_53:
[----:B------:R-:W-:Y:S05]  /*35b0*/  BSYNC B1 ;  /* 0x0000000000017941 */ /* 0x000fea0003800000 */
.L_x_52:
        /* <DEDUP_REMOVED lines=10> */
.L_x_55:
[----:B------:R-:W-:Y:S05]  /*3660*/  BSYNC B1 ;  /* 0x0000000000017941 */ /* 0x000fea0003800000 */
.L_x_54:
        /* <DEDUP_REMOVED lines=10> */
.L_x_57:
[----:B------:R-:W-:Y:S05]  /*3710*/  BSYNC B1 ;  /* 0x0000000000017941 */ /* 0x000fea0003800000 */
.L_x_56:
        /* <DEDUP_REMOVED lines=9> */
.L_x_59:
[----:B------:R-:W-:Y:S05]  /*37b0*/  BSYNC B1 ;  /* 0x0000000000017941 */ /* 0x000fea0003800000 */
.L_x_58:
        /* <DEDUP_REMOVED lines=9> */
.L_x_61:
[----:B------:R-:W-:Y:S05]  /*3850*/  BSYNC B1 ;  /* 0x0000000000017941 */ /* 0x000fea0003800000 */
.L_x_60:
        /* <DEDUP_REMOVED lines=10> */
.L_x_63:
[----:B------:R-:W-:Y:S05]  /*3900*/  BSYNC B1 ;  /* 0x0000000000017941 */ /* 0x000fea0003800000 */
.L_x_62:
        /* <DEDUP_REMOVED lines=10> */
.L_x_65:
[----:B------:R-:W-:Y:S05]  /*39b0*/  BSYNC B1 ;  /* 0x0000000000017941 */ /* 0x000fea0003800000 */
.L_x_64:
        /* <DEDUP_REMOVED lines=9> */
.L_x_67:
[----:B------:R-:W-:Y:S05]  /*3a50*/  BSYNC B1 ;  /* 0x0000000000017941 */ /* 0x000fea0003800000 */
.L_x_66:
        /* <DEDUP_REMOVED lines=9> */
.L_x_69:
[----:B------:R-:W-:Y:S05]  /*3af0*/  BSYNC B1 ;  /* 0x0000000000017941 */ /* 0x000fea0003800000 */
.L_x_68:
        /* <DEDUP_REMOVED lines=10> */
.L_x_71:
[----:B------:R-:W-:Y:S05]  /*3ba0*/  BSYNC B1 ;  /* 0x0000000000017941 */ /* 0x000fea0003800000 */
.L_x_70:
        /* <DEDUP_REMOVED lines=10> */
.L_x_73:
[----:B------:R-:W-:Y:S05]  /*3c50*/  BSYNC B1 ;  /* 0x0000000000017941 */ /* 0x000fea0003800000 */
.L_x_72:
        /* <DEDUP_REMOVED lines=9> */
.L_x_75:
[----:B------:R-:W-:Y:S05]  /*3cf0*/  BSYNC B1 ;  /* 0x0000000000017941 */ /* 0x000fea0003800000 */
.L_x_74:
        /* <DEDUP_REMOVED lines=9> */
.L_x_77:
[----:B------:R-:W-:Y:S05]  /*3d90*/  BSYNC B1 ;  /* 0x0000000000017941 */ /* 0x000fea0003800000 */
.L_x_76:
        /* <DEDUP_REMOVED lines=10> */
.L_x_79:
[----:B------:R-:W-:Y:S05]  /*3e40*/  BSYNC B1 ;  /* 0x0000000000017941 */ /* 0x000fea0003800000 */
.L_x_78:
        /* <DEDUP_REMOVED lines=10> */
.L_x_81:
[----:B------:R-:W-:Y:S05]  /*3ef0*/  BSYNC B1 ;  /* 0x0000000000017941 */ /* 0x000fea0003800000 */
.L_x_80:
        /* <DEDUP_REMOVED lines=9> */
.L_x_83:
[----:B------:R-:W-:Y:S05]  /*3f90*/  BSYNC B1 ;  /* 0x0000000000017941 */ /* 0x000fea0003800000 */
.L_x_82:
        /* <DEDUP_REMOVED lines=9> */
.L_x_85:
[----:B------:R-:W-:Y:S05]  /*4030*/  BSYNC B1 ;  /* 0x0000000000017941 */ /* 0x000fea0003800000 */
.L_x_84:
        /* <DEDUP_REMOVED lines=10> */
.L_x_87:
[----:B------:R-:W-:Y:S05]  /*40e0*/  BSYNC B1 ;  /* 0x0000000000017941 */ /* 0x000fea0003800000 */
.L_x_86:
[----:B-----5:R-:W-:Y:S01]  /*40f0*/  LOP3.LUT R14, R24, 0xffffe000, RZ, 0xc0, !PT ;  /* 0xffffe000180e7812 */ /* 0x020fe200078ec0ff */
[----:B------:R-:W-:Y:S01]  /*4100*/  BSSY B1, `(.L_x_88) ;  /* 0x000000b000017945 */ /* 0x000fe20003800000 */
[----:B------:R-:W-:Y:S01]  /*4110*/  ISETP.GT.AND P0, PT, R4, 0x39, PT ;  /* 0x000000390400780c */ /* 0x000fe20003f04270 */
[----:B------:R-:W-:Y:S02]  /*4120*/  @P2 IMAD.MOV.U32 R4, RZ, RZ, R8 ;  /* 0x000000ffff042224 */ /* 0x000fe400078e0008 */
[----:B0-----:R-:W-:Y:S01]  /*4130*/  FMUL R5, R14, R57 ;  /* 0x000000390e057220 */ /* 0x001fe20000400000 */
[----:B------:R-:W-:-:S03]  /*4140*/  ISETP.GT.AND P3, PT, R3, RZ, P0 ;  /* 0x000000ff0300720c */ /* 0x000fc60000764270 */
[----:B------:R-:W-:Y:S01]  /*4150*/  FFMA R15, R52, R56, R5 ;  /* 0x00000038340f7223 */ /* 0x000fe20000000005 */
[----:B------:R-:W-:-:S04]  /*4160*/  @P2 IMAD.MOV.U32 R5, RZ, RZ, R9 ;  /* 0x000000ffff052224 */ /* 0x000fc800078e0009 */
[----:B------:R-:W-:-:S05]  /*4170*/  F2FP.TF32.F32.PACK_B R15, R15 ;  /* 0x0000000fff0f723e */ /* 0x000fca00024050ff */
[----:B------:R0:W-:Y:S01]  /*4180*/  @P2 STG.E desc[UR40][R4.64+0xe0], R15 ;  /* 0x0000e00f04002986 */ /* 0x0001e2000c101928 */
[----:B------:R-:W-:Y:S05]  /*4190*/  @!P3 BRA `(.L_x_89) ;  /* 0x000000000004b947 */ /* 0x000fea0003800000 */
[----:B------:R0:W5:Y:S02]  /*41a0*/  LDG.E.LTC128B R24, desc[UR40][R6.64+0xe4] ;  /* 0x0000e42806187981 */ /* 0x000164000c1e1920 */
.L_x_89:
[----:B------:R-:W-:Y:S05]  /*41b0*/  BSYNC B1 ;  /* 0x0000000000017941 */ /* 0x000fea0003800000 */
.L_x_88:
[----:B0----5:R-:W-:Y:S01]  /*41c0*/  LOP3.LUT R4, R24, 0xffffe000, RZ, 0xc0, !PT ;  /* 0xffffe00018047812 */ /* 0x021fe200078ec0ff */
        /* <DEDUP_REMOVED lines=8> */
.L_x_91:
[----:B------:R-:W-:Y:S05]  /*4250*/  BSYNC B1 ;  /* 0x0000000000017941 */ /* 0x000fea0003800000 */
.L_x_90:
[----:B-----5:R-:W-:Y:S01]  /*4260*/  LOP3.LUT R4, R24, 0xffffe000, RZ, 0xc0, !PT ;  /* 0xffffe00018047812 */ /* 0x020fe200078ec0ff */
[----:B------:R-:W-:Y:S01]  /*4270*/  BSSY B1, `(.L_x_92) ;  /* 0x000000a000017945 */ /* 0x000fe20003800000 */
[----:B------:R-:W-:-:S03]  /*4280*/  ISETP.GT.AND P0, PT, R3, 0x8, P0 ;  /* 0x000000080300780c */ /* 0x000fc60000704270 */
[----:B------:R-:W-:Y:S01]  /*4290*/  FMUL R5, R4, R57 ;  /* 0x0000003904057220 */ /* 0x000fe20000400000 */
[----:B------:R-:W-:-:S03]  /*42a0*/  @P1 IMAD.MOV.U32 R4, RZ, RZ, R12 ;  /* 0x000000ffff041224 */ /* 0x000fc600078e000c */
[----:B-1----:R-:W-:Y:S01]  /*42b0*/  FFMA R7, R54, R56, R5 ;  /* 0x0000003836077223 */ /* 0x002fe20000000005 */
[----:B------:R-:W-:-:S04]  /*42c0*/  @P1 IMAD.MOV.U32 R5, RZ, RZ, R13 ;  /* 0x000000ffff051224 */ /* 0x000fc800078e000d */
[----:B------:R-:W-:-:S05]  /*42d0*/  F2FP.TF32.F32.PACK_B R7, R7 ;  /* 0x00000007ff07723e */ /* 0x000fca00024050ff */
[----:B------:R1:W-:Y:S01]  /*42e0*/  @P1 STG.E desc[UR40][R4.64+0xe0], R7 ;  /* 0x0000e00704001986 */ /* 0x0003e2000c101928 */
[----:B------:R-:W-:Y:S05]  /*42f0*/  @!P0 BRA `(.L_x_93) ;  /* 0x0000000000048947 */ /* 0x000fea0003800000 */
[----:B------:R0:W5:Y:S02]  /*4300*/  LDG.E.LTC128B R24, desc[UR40][R10.64+0xe4] ;  /* 0x0000e4280a187981 */ /* 0x000164000c1e1920 */
.L_x_93:
[----:B------:R-:W-:Y:S05]  /*4310*/  BSYNC B1 ;  /* 0x0000000000017941 */ /* 0x000fea0003800000 */
.L_x_92:
[----:B------:R-:W-:Y:S05]  /*4320*/  @!P0 BRA `(.L_x_94) ;  /* 0x0000000800908947 */ /* 0x000fea0003800000 */
[----:B-----5:R-:W-:-:S05]  /*4330*/  LOP3.LUT R24, R24, 0xffffe000, RZ, 0xc0, !PT ;  /* 0xffffe00018187812 */ /* 0x020fca00078ec0ff */
[----:B------:R-:W-:-:S04]  /*4340*/  FMUL R24, R24, R57 ;  /* 0x0000003918187220 */ /* 0x000fc80000400000 */
[----:B------:R-:W-:-:S05]  /*4350*/  FFMA R55, R55, R56, R24 ;  /* 0x0000003837377223 */ /* 0x000fca0000000018 */
[----:B------:R-:W-:-:S05]  /*4360*/  F2FP.TF32.F32.PACK_B R55, R55 ;  /* 0x00000037ff37723e */ /* 0x000fca00024050ff */
[----:B------:R0:W-:Y:S01]  /*4370*/  STG.E desc[UR40][R12.64+0xe4], R55 ;  /* 0x0000e4370c007986 */ /* 0x0001e2000c101928 */
[----:B------:R-:W-:Y:S05]  /*4380*/  BRA `(.L_x_94) ;  /* 0x0000000800787947 */ /* 0x000fea0003800000 */
.L_x_33:
[----:B------:R-:W-:Y:S01]  /*4390*/  ISETP.GT.AND P4, PT, R4, 0x1, PT ;  /* 0x000000010400780c */ /* 0x000fe20003f84270 */
[----:B------:R-:W-:Y:S01]  /*43a0*/  ULDC.64 UR4, c[0x0][0x5c0] ;  /* 0x0001700000047ab9 */ /* 0x000fe20000000a00 */
[-C--:B------:R-:W-:Y:S01]  /*43b0*/  FMUL R5, R24, R56.reuse ;  /* 0x0000003818057220 */ /* 0x080fe20000400000 */
[----:B------:R-:W-:Y:S01]  /*43c0*/  LEA R6, P1, R72, UR4, 0x2 ;  /* 0x0000000448067c11 */ /* 0x000fe2000f8210ff */
[-C--:B------:R-:W-:Y:S01]  /*43d0*/  FMUL R25, R25, R56.reuse ;  /* 0x0000003819197220 */ /* 0x080fe20000400000 */
[C---:B------:R-:W-:Y:S01]  /*43e0*/  ISETP.GT.AND P0, PT, R3.reuse, RZ, P4 ;  /* 0x000000ff0300720c */ /* 0x040fe20002704270 */
[-C--:B------:R-:W-:Y:S01]  /*43f0*/  FMUL R11, R26, R56.reuse ;  /* 0x000000381a0b7220 */ /* 0x080fe20000400000 */
[----:B------:R-:W-:Y:S01]  /*4400*/  ISETP.GT.AND P3, PT, R3, 0x8, P3 ;  /* 0x000000080300780c */ /* 0x000fe20001f64270 */
[-C--:B------:R-:W-:Y:S01]  /*4410*/  FMUL R27, R27, R56.reuse ;  /* 0x000000381b1b7220 */ /* 0x080fe20000400000 */
[----:B------:R-:W-:Y:S01]  /*4420*/  LEA.HI.X R7, R72, UR5, R83, 0x2, P1 ;  /* 0x0000000548077c11 */ /* 0x000fe200088f1453 */
[-C--:B------:R-:W-:Y:S01]  /*4430*/  FMUL R29, R29, R56.reuse ;  /* 0x000000381d1d7220 */ /* 0x080fe20000400000 */
[----:B------:R-:W-:Y:S01]  /*4440*/  F2FP.TF32.F32.PACK_B R5, R5 ;  /* 0x00000005ff05723e */ /* 0x000fe200024050ff */
[-C--:B------:R-:W-:Y:S01]  /*4450*/  FMUL R31, R31, R56.reuse ;  /* 0x000000381f1f7220 */ /* 0x080fe20000400000 */
[C---:B------:R-:W-:Y:S01]  /*4460*/  SHF.L.U64.HI R9, R58.reuse, 0x2, R59 ;  /* 0x000000023a097819 */ /* 0x040fe2000001023b */
[----:B------:R-:W-:Y:S01]  /*4470*/  FMUL R33, R33, R56 ;  /* 0x0000003821217220 */ /* 0x000fe20000400000 */
[----:B------:R-:W-:Y:S01]  /*4480*/  LEA R8, P1, R58, R6, 0x2 ;  /* 0x000000063a087211 */ /* 0x000fe200078210ff */
[----:B------:R0:W-:Y:S01]  /*4490*/  @P2 STG.E desc[UR40][R6.64], R5 ;  /* 0x0000000506002986 */ /* 0x0001e2000c101928 */
[----:B------:R-:W-:Y:S01]  /*44a0*/  F2FP.TF32.F32.PACK_B R25, R25 ;  /* 0x00000019ff19723e */ /* 0x000fe200024050ff */
[-C--:B------:R-:W-:Y:S01]  /*44b0*/  FMUL R13, R34, R56.reuse ;  /* 0x00000038220d7220 */ /* 0x080fe20000400000 */
[----:B------:R-:W-:Y:S01]  /*44c0*/  F2FP.TF32.F32.PACK_B R11, R11 ;  /* 0x0000000bff0b723e */ /* 0x000fe200024050ff */
[----:B------:R-:W-:Y:S01]  /*44d0*/  IMAD.X R9, R9, 0x1, R7, P1 ;  /* 0x0000000109097824 */ /* 0x000fe200008e0607 */
[C---:B------:R-:W-:Y:S01]  /*44e0*/  ISETP.GT.AND P2, PT, R4.reuse, 0x8, PT ;  /* 0x000000080400780c */ /* 0x040fe20003f44270 */
[----:B------:R-:W-:Y:S01]  /*44f0*/  @P0 STG.E desc[UR40][R6.64+0x4], R25 ;  /* 0x0000041906000986 */ /* 0x000fe2000c101928 */
[----:B------:R-:W-:Y:S01]  /*4500*/  ISETP.GT.AND P0, PT, R4, 0x9, PT ;  /* 0x000000090400780c */ /* 0x000fe20003f04270 */
[-C--:B------:R-:W-:Y:S01]  /*4510*/  FMUL R35, R35, R56.reuse ;  /* 0x0000003823237220 */ /* 0x080fe20000400000 */
[C---:B------:R-:W-:Y:S01]  /*4520*/  ISETP.GT.AND P4, PT, R3.reuse, 0x8, P4 ;  /* 0x000000080300780c */ /* 0x040fe20002784270 */
[----:B------:R1:W-:Y:S01]  /*4530*/  @P3 STG.E desc[UR40][R8.64], R11 ;  /* 0x0000000b08003986 */ /* 0x0003e2000c101928 */
[C---:B------:R-:W-:Y:S01]  /*4540*/  ISETP.GT.AND P1, PT, R3.reuse, RZ, P2 ;  /* 0x000000ff0300720c */ /* 0x040fe20001724270 */
[-C--:B0-----:R-:W-:Y:S01]  /*4550*/  FMUL R5, R28, R56.reuse ;  /* 0x000000381c057220 */ /* 0x081fe20000400000 */
[----:B------:R-:W-:Y:S01]  /*4560*/  ISETP.GT.AND P3, PT, R3, RZ, P0 ;  /* 0x000000ff0300720c */ /* 0x000fe20000764270 */
[-C--:B------:R-:W-:Y:S01]  /*4570*/  FMUL R37, R37, R56.reuse ;  /* 0x0000003825257220 */ /* 0x080fe20000400000 */
[----:B------:R-:W-:Y:S01]  /*4580*/  F2FP.TF32.F32.PACK_B R27, R27 ;  /* 0x0000001bff1b723e */ /* 0x000fe200024050ff */
[-C--:B------:R-:W-:Y:S01]  /*4590*/  FMUL R39, R39, R56.reuse ;  /* 0x0000003827277220 */ /* 0x080fe20000400000 */
[----:B------:R-:W-:Y:S01]  /*45a0*/  F2FP.TF32.F32.PACK_B R5, R5 ;  /* 0x00000005ff05723e */ /* 0x000fe200024050ff */
[-C--:B------:R-:W-:Y:S01]  /*45b0*/  FMUL R41, R41, R56.reuse ;  /* 0x0000003829297220 */ /* 0x080fe20000400000 */
[----:B------:R-:W-:Y:S01]  /*45c0*/  ISETP.GT.AND P2, PT, R3, 0x8, P2 ;  /* 0x000000080300780c */ /* 0x000fe20001744270 */
[-C--:B------:R-:W-:Y:S01]  /*45d0*/  FMUL R43, R43, R56.reuse ;  /* 0x000000382b2b7220 */ /* 0x080fe20000400000 */
[----:B------:R-:W-:Y:S01]  /*45e0*/  F2FP.TF32.F32.PACK_B R29, R29 ;  /* 0x0000001dff1d723e */ /* 0x000fe200024050ff */
[----:B------:R-:W-:Y:S01]  /*45f0*/  @P4 STG.E desc[UR40][R8.64+0x4], R27 ;  /* 0x0000041b08004986 */ /* 0x000fe2000c101928 */
[-C--:B-1----:R-:W-:Y:S01]  /*4600*/  FMUL R11, R30, R56.reuse ;  /* 0x000000381e0b7220 */ /* 0x082fe20000400000 */
[----:B------:R-:W-:Y:S01]  /*4610*/  ISETP.GT.AND P0, PT, R3, 0x8, P0 ;  /* 0x000000080300780c */ /* 0x000fe20000704270 */
[-C--:B------:R-:W-:Y:S01]  /*4620*/  FMUL R45, R45, R56.reuse ;  /* 0x000000382d2d7220 */ /* 0x080fe20000400000 */
[----:B------:R0:W-:Y:S01]  /*4630*/  @P1 STG.E desc[UR40][R6.64+0x20], R5 ;  /* 0x0000200506001986 */ /* 0x0001e2000c101928 */
[C---:B------:R-:W-:Y:S01]  /*4640*/  ISETP.GT.AND P4, PT, R4.reuse, 0x11, PT ;  /* 0x000000110400780c */ /* 0x040fe20003f84270 */
[-C--:B------:R-:W-:Y:S01]  /*4650*/  FMUL R47, R47, R56.reuse ;  /* 0x000000382f2f7220 */ /* 0x080fe20000400000 */
[----:B------:R-:W-:Y:S01]  /*4660*/  F2FP.TF32.F32.PACK_B R11, R11 ;  /* 0x0000000bff0b723e */ /* 0x000fe200024050ff */
[----:B------:R-:W-:Y:S01]  /*4670*/  @P3 STG.E desc[UR40][R6.64+0x24], R29 ;  /* 0x0000241d06003986 */ /* 0x000fe2000c101928 */
[----:B------:R-:W-:Y:S01]  /*4680*/  ISETP.GT.AND P3, PT, R4, 0x10, PT ;  /* 0x000000100400780c */ /* 0x000fe20003f64270 */
[-C--:B------:R-:W-:Y:S01]  /*4690*/  FMUL R49, R49, R56.reuse ;  /* 0x0000003831317220 */ /* 0x080fe20000400000 */
[----:B------:R-:W-:Y:S01]  /*46a0*/  F2FP.TF32.F32.PACK_B R31, R31 ;  /* 0x0000001fff1f723e */ /* 0x000fe200024050ff */
[----:B------:R1:W-:Y:S01]  /*46b0*/  @P2 STG.E desc[UR40][R8.64+0x20], R11 ;  /* 0x0000200b08002986 */ /* 0x0003e2000c101928 */
[C---:B------:R-:W-:Y:S01]  /*46c0*/  ISETP.GT.AND P1, PT, R3.reuse, RZ, P3 ;  /* 0x000000ff0300720c */ /* 0x040fe20001f24270 */
[-C--:B------:R-:W-:Y:S01]  /*46d0*/  FMUL R15, R50, R56.reuse ;  /* 0x00000038320f7220 */ /* 0x080fe20000400000 */
[C---:B------:R-:W-:Y:S01]  /*46e0*/  ISETP.GT.AND P2, PT, R3.reuse, RZ, P4 ;  /* 0x000000ff0300720c */ /* 0x040fe20002744270 */
[-C--:B0-----:R-:W-:Y:S01]  /*46f0*/  FMUL R5, R32, R56.reuse ;  /* 0x0000003820057220 */ /* 0x081fe20000400000 */
[----:B------:R-:W-:Y:S01]  /*4700*/  ISETP.GT.AND P3, PT, R3, 0x8, P3 ;  /* 0x000000080300780c */ /* 0x000fe20001f64270 */
[----:B------:R-:W-:Y:S01]  /*4710*/  @P0 STG.E desc[UR40][R8.64+0x24], R31 ;  /* 0x0000241f08000986 */ /* 0x000fe2000c101928 */
[----:B------:R-:W-:Y:S01]  /*4720*/  F2FP.TF32.F32.PACK_B R33, R33 ;  /* 0x00000021ff21723e */ /* 0x000fe200024050ff */
[-C--:B------:R-:W-:Y:S01]  /*4730*/  FMUL R51, R51, R56.reuse ;  /* 0x0000003833337220 */ /* 0x080fe20000400000 */
[----:B------:R-:W-:Y:S01]  /*4740*/  F2FP.TF32.F32.PACK_B R5, R5 ;  /* 0x00000005ff05723e */ /* 0x000fe200024050ff */
[-C--:B------:R-:W-:Y:S01]  /*4750*/  FMUL R53, R53, R56.reuse ;  /* 0x0000003835357220 */ /* 0x080fe20000400000 */
[----:B------:R-:W-:Y:S01]  /*4760*/  F2FP.TF32.F32.PACK_B R13, R13 ;  /* 0x0000000dff0d723e */ /* 0x000fe200024050ff */
[-C--:B-1----:R-:W-:Y:S01]  /*4770*/  FMUL R11, R38, R56.reuse ;  /* 0x00000038260b7220 */ /* 0x082fe20000400000 */
[C---:B------:R-:W-:Y:S01]  /*4780*/  ISETP.GT.AND P0, PT, R4.reuse, 0x19, PT ;  /* 0x000000190400780c */ /* 0x040fe20003f04270 */
[----:B------:R0:W-:Y:S01]  /*4790*/  @P1 STG.E desc[UR40][R6.64+0x40], R5 ;  /* 0x0000400506001986 */ /* 0x0001e2000c101928 */
[----:B------:R-:W-:Y:S01]  /*47a0*/  ISETP.GT.AND P1, PT, R4, 0x18, PT ;  /* 0x000000180400780c */ /* 0x000fe20003f24270 */
[----:B------:R-:W-:Y:S01]  /*47b0*/  FMUL R55, R55, R56 ;  /* 0x0000003837377220 */ /* 0x000fe20000400000 */
[C---:B------:R-:W-:Y:S01]  /*47c0*/  ISETP.GT.AND P4, PT, R3.reuse, 0x8, P4 ;  /* 0x000000080300780c */ /* 0x040fe20002784270 */
[----:B------:R-:W-:Y:S01]  /*47d0*/  @P2 STG.E desc[UR40][R6.64+0x44], R33 ;  /* 0x0000442106002986 */ /* 0x000fe2000c101928 */
[----:B------:R-:W-:-:S02]  /*47e0*/  ISETP.GT.AND P2, PT, R3, RZ, P1 ;  /* 0x000000ff0300720c */ /* 0x000fc40000f44270 */
[C---:B------:R-:W-:Y:S01]  /*47f0*/  ISETP.GT.AND P1, PT, R3.reuse, 0x8, P1 ;  /* 0x000000080300780c */ /* 0x040fe20000f24270 */
[----:B------:R1:W-:Y:S01]  /*4800*/  @P3 STG.E desc[UR40][R8.64+0x40], R13 ;  /* 0x0000400d08003986 */ /* 0x0003e2000c101928 */
[----:B------:R-:W-:Y:S02]  /*4810*/  ISETP.GT.AND P3, PT, R3, RZ, P0 ;  /* 0x000000ff0300720c */ /* 0x000fe40000764270 */
[----:B------:R-:W-:Y:S01]  /*4820*/  F2FP.TF32.F32.PACK_B R35, R35 ;  /* 0x00000023ff23723e */ /* 0x000fe200024050ff */
[----:B0-----:R-:W-:Y:S01]  /*4830*/  FMUL R5, R36, R56 ;  /* 0x0000003824057220 */ /* 0x001fe20000400000 */
[----:B------:R-:W-:Y:S02]  /*4840*/  F2FP.TF32.F32.PACK_B R37, R37 ;  /* 0x00000025ff25723e */ /* 0x000fe400024050ff */
[----:B------:R-:W-:Y:S01]  /*4850*/  F2FP.TF32.F32.PACK_B R11, R11 ;  /* 0x0000000bff0b723e */ /* 0x000fe200024050ff */
[----:B------:R-:W-:Y:S01]  /*4860*/  @P4 STG.E desc[UR40][R8.64+0x44], R35 ;  /* 0x0000442308004986 */ /* 0x000fe2000c101928 */
[----:B------:R-:W-:-:S02]  /*4870*/  F2FP.TF32.F32.PACK_B R5, R5 ;  /* 0x00000005ff05723e */ /* 0x000fc400024050ff */
[----:B------:R-:W-:Y:S01]  /*4880*/  F2FP.TF32.F32.PACK_B R39, R39 ;  /* 0x00000027ff27723e */ /* 0x000fe200024050ff */
[----:B-1----:R-:W-:Y:S01]  /*4890*/  FMUL R13, R42, R56 ;  /* 0x000000382a0d7220 */ /* 0x002fe20000400000 */
[----:B------:R-:W-:Y:S01]  /*48a0*/  F2FP.TF32.F32.PACK_B R41, R41 ;  /* 0x00000029ff29723e */ /* 0x000fe200024050ff */
[----:B------:R0:W-:Y:S01]  /*48b0*/  @P2 STG.E desc[UR40][R6.64+0x60], R5 ;  /* 0x0000600506002986 */ /* 0x0001e2000c101928 */
[C---:B------:R-:W-:Y:S02]  /*48c0*/  ISETP.GT.AND P2, PT, R4.reuse, 0x20, PT ;  /* 0x000000200400780c */ /* 0x040fe40003f44270 */
[----:B------:R-:W-:Y:S01]  /*48d0*/  F2FP.TF32.F32.PACK_B R13, R13 ;  /* 0x0000000dff0d723e */ /* 0x000fe200024050ff */
[----:B------:R-:W-:Y:S01]  /*48e0*/  @P3 STG.E desc[UR40][R6.64+0x64], R37 ;  /* 0x0000642506003986 */ /* 0x000fe2000c101928 */
[C---:B------:R-:W-:Y:S02]  /*48f0*/  ISETP.GT.AND P3, PT, R3.reuse, 0x8, P0 ;  /* 0x000000080300780c */ /* 0x040fe40000764270 */
[----:B------:R-:W-:Y:S01]  /*4900*/  ISETP.GT.AND P0, PT, R4, 0x21, PT ;  /* 0x000000210400780c */ /* 0x000fe20003f04270 */
[----:B------:R1:W-:Y:S01]  /*4910*/  @P1 STG.E desc[UR40][R8.64+0x60], R11 ;  /* 0x0000600b08001986 */ /* 0x0003e2000c101928 */
[----:B------:R-:W-:-:S02]  /*4920*/  ISETP.GT.AND P4, PT, R3, RZ, P2 ;  /* 0x000000ff0300720c */ /* 0x000fc40001784270 */
[C---:B------:R-:W-:Y:S01]  /*4930*/  ISETP.GT.AND P1, PT, R3.reuse, RZ, P0 ;  /* 0x000000ff0300720c */ /* 0x040fe20000724270 */
[-C--:B0-----:R-:W-:Y:S01]  /*4940*/  FMUL R5, R40, R56.reuse ;  /* 0x0000003828057220 */ /* 0x081fe20000400000 */
[C---:B------:R-:W-:Y:S02]  /*4950*/  ISETP.GT.AND P2, PT, R3.reuse, 0x8, P2 ;  /* 0x000000080300780c */ /* 0x040fe40001744270 */
[----:B------:R-:W-:Y:S02]  /*4960*/  F2FP.TF32.F32.PACK_B R43, R43 ;  /* 0x0000002bff2b723e */ /* 0x000fe400024050ff */
[----:B------:R-:W-:Y:S01]  /*4970*/  F2FP.TF32.F32.PACK_B R5, R5 ;  /* 0x00000005ff05723e */ /* 0x000fe200024050ff */
[----:B------:R-:W-:Y:S01]  /*4980*/  @P3 STG.E desc[UR40][R8.64+0x64], R39 ;  /* 0x0000642708003986 */ /* 0x000fe2000c101928 */
[----:B------:R-:W-:Y:S01]  /*4990*/  ISETP.GT.AND P3, PT, R3, 0x8, P0 ;  /* 0x000000080300780c */ /* 0x000fe20000764270 */
[----:B-1----:R-:W-:Y:S01]  /*49a0*/  FMUL R11, R46, R56 ;  /* 0x000000382e0b7220 */ /* 0x002fe20000400000 */
[----:B------:R-:W-:Y:S01]  /*49b0*/  ISETP.GT.AND P0, PT, R4, 0x29, PT ;  /* 0x000000290400780c */ /* 0x000fe20003f04270 */
[----:B------:R0:W-:Y:S01]  /*49c0*/  @P4 STG.E desc[UR40][R6.64+0x80], R5 ;  /* 0x0000800506004986 */ /* 0x0001e2000c101928 */
[----:B------:R-:W-:-:S02]  /*49d0*/  F2FP.TF32.F32.PACK_B R45, R45 ;  /* 0x0000002dff2d723e */ /* 0x000fc400024050ff */
[----:B------:R-:W-:Y:S01]  /*49e0*/  F2FP.TF32.F32.PACK_B R11, R11 ;  /* 0x0000000bff0b723e */ /* 0x000fe200024050ff */
[----:B------:R-:W-:Y:S01]  /*49f0*/  @P1 STG.E desc[UR40][R6.64+0x84], R41 ;  /* 0x0000842906001986 */ /* 0x000fe2000c101928 */
[----:B------:R-:W-:Y:S02]  /*4a00*/  ISETP.GT.AND P1, PT, R4, 0x28, PT ;  /* 0x000000280400780c */ /* 0x000fe40003f24270 */
[----:B------:R-:W-:Y:S01]  /*4a10*/  F2FP.TF32.F32.PACK_B R47, R47 ;  /* 0x0000002fff2f723e */ /* 0x000fe200024050ff */
[----:B------:R1:W-:Y:S01]  /*4a20*/  @P2 STG.E desc[UR40][R8.64+0x80], R13 ;  /* 0x0000800d08002986 */ /* 0x0003e2000c101928 */
[C---:B------:R-:W-:Y:S02]  /*4a30*/  ISETP.GT.AND P4, PT, R3.reuse, RZ, P1 ;  /* 0x000000ff0300720c */ /* 0x040fe40000f84270 */
[C---:B------:R-:W-:Y:S01]  /*4a40*/  ISETP.GT.AND P2, PT, R3.reuse, RZ, P0 ;  /* 0x000000ff0300720c */ /* 0x040fe20000744270 */
[----:B0-----:R-:W-:Y:S01]  /*4a50*/  FMUL R5, R44, R56 ;  /* 0x000000382c057220 */ /* 0x001fe20000400000 */
[----:B------:R-:W-:Y:S01]  /*4a60*/  ISETP.GT.AND P1, PT, R3, 0x8, P1 ;  /* 0x000000080300780c */ /* 0x000fe20000f24270 */
[----:B------:R-:W-:Y:S01]  /*4a70*/  @P3 STG.E desc[UR40][R8.64+0x84], R43 ;  /* 0x0000842b08003986 */ /* 0x000fe2000c101928 */
[----:B------:R-:W-:-:S02]  /*4a80*/  ISETP.GT.AND P3, PT, R4, 0x31, PT ;  /* 0x000000310400780c */ /* 0x000fc40003f64270 */
[----:B------:R-:W-:Y:S02]  /*4a90*/  F2FP.TF32.F32.PACK_B R5, R5 ;  /* 0x00000005ff05723e */ /* 0x000fe400024050ff */
[----:B------:R-:W-:Y:S01]  /*4aa0*/  ISETP.GT.AND P0, PT, R3, 0x8, P0 ;  /* 0x000000080300780c */ /* 0x000fe20000704270 */
[----:B-1----:R-:W-:Y:S01]  /*4ab0*/  FMUL R13, R48, R56 ;  /* 0x00000038300d7220 */ /* 0x002fe20000400000 */
[----:B------:R-:W-:Y:S01]  /*4ac0*/  F2FP.TF32.F32.PACK_B R49, R49 ;  /* 0x00000031ff31723e */ /* 0x000fe200024050ff */
[----:B------:R-:W-:Y:S01]  /*4ad0*/  @P4 STG.E desc[UR40][R6.64+0xa0], R5 ;  /* 0x0000a00506004986 */ /* 0x000fe2000c101928 */
[----:B------:R-:W-:Y:S02]  /*4ae0*/  F2FP.TF32.F32.PACK_B R15, R15 ;  /* 0x0000000fff0f723e */ /* 0x000fe400024050ff */
[----:B------:R-:W-:Y:S01]  /*4af0*/  F2FP.TF32.F32.PACK_B R13, R13 ;  /* 0x0000000dff0d723e */ /* 0x000fe200024050ff */
[----:B------:R-:W-:Y:S01]  /*4b00*/  @P2 STG.E desc[UR40][R6.64+0xa4], R45 ;  /* 0x0000a42d06002986 */ /* 0x000fe2000c101928 */
[----:B------:R-:W-:-:S02]  /*4b10*/  ISETP.GT.AND P2, PT, R4, 0x30, PT ;  /* 0x000000300400780c */ /* 0x000fc40003f44270 */
[----:B------:R-:W-:Y:S01]  /*4b20*/  F2FP.TF32.F32.PACK_B R51, R51 ;  /* 0x00000033ff33723e */ /* 0x000fe200024050ff */
[----:B------:R0:W-:Y:S01]  /*4b30*/  @P1 STG.E desc[UR40][R8.64+0xa0], R11 ;  /* 0x0000a00b08001986 */ /* 0x0001e2000c101928 */
[C---:B------:R-:W-:Y:S02]  /*4b40*/  ISETP.GT.AND P4, PT, R3.reuse, RZ, P2 ;  /* 0x000000ff0300720c */ /* 0x040fe40001784270 */
[C---:B------:R-:W-:Y:S01]  /*4b50*/  ISETP.GT.AND P1, PT, R3.reuse, RZ, P3 ;  /* 0x000000ff0300720c */ /* 0x040fe20001f24270 */
[----:B------:R-:W-:Y:S01]  /*4b60*/  @P0 STG.E desc[UR40][R8.64+0xa4], R47 ;  /* 0x0000a42f08000986 */ /* 0x000fe2000c101928 */
[C---:B------:R-:W-:Y:S02]  /*4b70*/  ISETP.GT.AND P2, PT, R3.reuse, 0x8, P2 ;  /* 0x000000080300780c */ /* 0x040fe40001744270 */
[----:B------:R-:W-:Y:S02]  /*4b80*/  ISETP.GT.AND P0, PT, R4, 0x38, PT ;  /* 0x000000380400780c */ /* 0x000fe40003f04270 */
[----:B------:R-:W-:-:S02]  /*4b90*/  ISETP.GT.AND P3, PT, R3, 0x8, P3 ;  /* 0x000000080300780c */ /* 0x000fc40001f64270 */
[----:B------:R-:W-:Y:S01]  /*4ba0*/  F2FP.TF32.F32.PACK_B R53, R53 ;  /* 0x00000035ff35723e */ /* 0x000fe200024050ff */
[----:B0-----:R-:W-:Y:S01]  /*4bb0*/  FMUL R11, R54, R56 ;  /* 0x00000038360b7220 */ /* 0x001fe20000400000 */
[----:B------:R-:W-:Y:S01]  /*4bc0*/  F2FP.TF32.F32.PACK_B R55, R55 ;  /* 0x00000037ff37723e */ /* 0x000fe200024050ff */
[----:B------:R-:W-:Y:S01]  /*4bd0*/  @P4 STG.E desc[UR40][R6.64+0xc0], R13 ;  /* 0x0000c00d06004986 */ /* 0x000fe2000c101928 */
[----:B------:R-:W-:Y:S01]  /*4be0*/  ISETP.GT.AND P4, PT, R4, 0x39, PT ;  /* 0x000000390400780c */ /* 0x000fe20003f84270 */
[----:B------:R-:W-:Y:S01]  /*4bf0*/  @P1 IMAD.MOV.U32 R4, RZ, RZ, R6 ;  /* 0x000000ffff041224 */ /* 0x000fe200078e0006 */
[----:B------:R-:W-:Y:S01]  /*4c00*/  F2FP.TF32.F32.PACK_B R11, R11 ;  /* 0x0000000bff0b723e */ /* 0x000fe200024050ff */
[----:B------:R-:W-:-:S05]  /*4c10*/  @P1 IMAD.MOV.U32 R5, RZ, RZ, R7 ;  /* 0x000000ffff051224 */ /* 0x000fca00078e0007 */
[----:B------:R0:W-:Y:S01]  /*4c20*/  @P1 STG.E desc[UR40][R4.64+0xc4], R49 ;  /* 0x0000c43104001986 */ /* 0x0001e2000c101928 */
[C---:B------:R-:W-:Y:S02]  /*4c30*/  ISETP.GT.AND P1, PT, R3.reuse, RZ, P0 ;  /* 0x000000ff0300720c */ /* 0x040fe40000724270 */
[----:B------:R-:W-:Y:S01]  /*4c40*/  ISETP.GT.AND P0, PT, R3, 0x8, P0 ;  /* 0x000000080300780c */ /* 0x000fe20000704270 */
[----:B0-----:R-:W-:Y:S02]  /*4c50*/  @P2 IMAD.MOV.U32 R4, RZ, RZ, R8 ;  /* 0x000000ffff042224 */ /* 0x001fe400078e0008 */
[----:B------:R-:W-:-:S05]  /*4c60*/  @P2 IMAD.MOV.U32 R5, RZ, RZ, R9 ;  /* 0x000000ffff052224 */ /* 0x000fca00078e0009 */
[----:B------:R0:W-:Y:S01]  /*4c70*/  @P2 STG.E desc[UR40][R4.64+0xc0], R15 ;  /* 0x0000c00f04002986 */ /* 0x0001e2000c101928 */
[C---:B------:R-:W-:Y:S02]  /*4c80*/  ISETP.GT.AND P2, PT, R3.reuse, RZ, P4 ;  /* 0x000000ff0300720c */ /* 0x040fe40002744270 */
[----:B------:R-:W-:Y:S01]  /*4c90*/  ISETP.GT.AND P4, PT, R3, 0x8, P4 ;  /* 0x000000080300780c */ /* 0x000fe20002784270 */
[----:B------:R-:W-:-:S05]  /*4ca0*/  FMUL R3, R52, R56 ;  /* 0x0000003834037220 */ /* 0x000fca0000400000 */
[----:B------:R-:W-:Y:S01]  /*4cb0*/  F2FP.TF32.F32.PACK_B R3, R3 ;  /* 0x00000003ff03723e */ /* 0x000fe200024050ff */
[----:B0-----:R-:W-:Y:S02]  /*4cc0*/  @P3 IMAD.MOV.U32 R4, RZ, RZ, R8 ;  /* 0x000000ffff043224 */ /* 0x001fe400078e0008 */
[----:B------:R-:W-:-:S05]  /*4cd0*/  @P3 IMAD.MOV.U32 R5, RZ, RZ, R9 ;  /* 0x000000ffff053224 */ /* 0x000fca00078e0009 */
[----:B------:R0:W-:Y:S02]  /*4ce0*/  @P3 STG.E desc[UR40][R4.64+0xc4], R51 ;  /* 0x0000c43304003986 */ /* 0x0001e4000c101928 */
[----:B0-----:R-:W-:Y:S02]  /*4cf0*/  @P1 IMAD.MOV.U32 R4, RZ, RZ, R6 ;  /* 0x000000ffff041224 */ /* 0x001fe400078e0006 */
[----:B------:R-:W-:-:S05]  /*4d00*/  @P1 IMAD.MOV.U32 R5, RZ, RZ, R7 ;  /* 0x000000ffff051224 */ /* 0x000fca00078e0007 */
[----:B------:R0:W-:Y:S04]  /*4d10*/  @P1 STG.E desc[UR40][R4.64+0xe0], R3 ;  /* 0x0000e00304001986 */ /* 0x0001e8000c101928 */
[----:B------:R1:W-:Y:S01]  /*4d20*/  @P2 STG.E desc[UR40][R6.64+0xe4], R53 ;  /* 0x0000e43506002986 */ /* 0x0003e2000c101928 */
[----:B0-----:R-:W-:Y:S02]  /*4d30*/  @P0 IMAD.MOV.U32 R4, RZ, RZ, R8 ;  /* 0x000000ffff040224 */ /* 0x001fe400078e0008 */
[----:B------:R-:W-:-:S05]  /*4d40*/  @P0 IMAD.MOV.U32 R5, RZ, RZ, R9 ;  /* 0x000000ffff050224 */ /* 0x000fca00078e0009 */
[----:B------:R1:W-:Y:S04]  /*4d50*/  @P0 STG.E desc[UR40][R4.64+0xe0], R11 ;  /* 0x0000e00b04000986 */ /* 0x0003e8000c101928 */
[----:B------:R1:W-:Y:S02]  /*4d60*/  @P4 STG.E desc[UR40][R8.64+0xe4], R55 ;  /* 0x0000e43708004986 */ /* 0x0003e4000c101928 */
.L_x_94:
[----:B------:R-:W-:Y:S05]  /*4d70*/  BSYNC B0 ;  /* 0x0000000000007941 */ /* 0x000fea0003800000 */
.L_x_32:
[----:B------:R-:W-:Y:S01]  /*4d80*/  IADD3 R16, P0, R16, UR38, RZ ;  /* 0x0000002610107c10 */ /* 0x000fe2000ff1e0ff */
[----:B------:R-:W-:Y:S01]  /*4d90*/  ULDC.64 UR4, c[0x0][0x650] ;  /* 0x0001940000047ab9 */ /* 0x000fe20000000a00 */
[----:B------:R-:W-:Y:S01]  /*4da0*/  PRMT R3, RZ, 0x7610, R3 ;  /* 0x00007610ff037816 */ /* 0x000fe20000000003 */
[----:B------:R-:W-:Y:S01]  /*4db0*/  IMAD.MOV.U32 R70, RZ, RZ, -0x1 ;  /* 0xffffffffff467424 */ /* 0x000fe200078e00ff */
[----:B------:R-:W-:Y:S01]  /*4dc0*/  IADD3.X R17, R17, UR37, RZ, P0, !PT ;  /* 0x0000002511117c10 */ /* 0x000fe200087fe4ff */
[----:B--2---:R-:W-:Y:S01]  /*4dd0*/  IMAD.MOV.U32 R67, RZ, RZ, -0x1 ;  /* 0xffffffffff437424 */ /* 0x004fe200078e00ff */
[----:B------:R-:W-:-:S04]  /*4de0*/  ISETP.GE.U32.AND P0, PT, R16, UR4, PT ;  /* 0x0000000410007c0c */ /* 0x000fc8000bf06070 */
[----:B------:R-:W-:-:S13]  /*4df0*/  ISETP.GE.U32.AND.EX P0, PT, R17, UR5, PT, P0 ;  /* 0x0000000511007c0c */ /* 0x000fda000bf06100 */
[----:B------:R-:W-:Y:S05]  /*4e00*/  @P0 BRA `(.L_x_95) ;  /* 0x00000004004c0947 */ /* 0x000fea0003800000 */
[----:B01-3--:R-:W0:Y:S01]  /*4e10*/  LDC.64 R10, c[0x0][0x628] ;  /* 0x00018a00ff0a7b82 */ /* 0x00be220000000a00 */
[----:B----4-:R-:W1:Y:S01]  /*4e20*/  S2R R12, SR_CTAID.X ;  /* 0x00000000000c7919 */ /* 0x010e620000002500 */
[----:B------:R-:W-:Y:S02]  /*4e30*/  IMAD.MOV.U32 R8, RZ, RZ, R16 ;  /* 0x000000ffff087224 */ /* 0x000fe400078e0010 */
[----:B------:R-:W-:Y:S01]  /*4e40*/  IMAD.MOV.U32 R9, RZ, RZ, R17 ;  /* 0x000000ffff097224 */ /* 0x000fe200078e0011 */
[----:B------:R-:W2:Y:S03]  /*4e50*/  S2R R20, SR_CTAID.Y ;  /* 0x0000000000147919 */ /* 0x000ea60000002600 */
[----:B------:R-:W3:Y:S08]  /*4e60*/  LDC R0, c[0x0][0x630] ;  /* 0x00018c00ff007b82 */ /* 0x000ef00000000800 */
[----:B------:R-:W4:Y:S01]  /*4e70*/  LDC.64 R14, c[0x0][0x620] ;  /* 0x00018800ff0e7b82 */ /* 0x000f220000000a00 */
[----:B0-----:R-:W-:-:S04]  /*4e80*/  ISETP.NE.U32.AND P0, PT, R10, RZ, PT ;  /* 0x000000ff0a00720c */ /* 0x001fc80003f05070 */
[----:B------:R-:W-:-:S13]  /*4e90*/  ISETP.NE.AND.EX P0, PT, R11, RZ, PT, P0 ;  /* 0x000000ff0b00720c */ /* 0x000fda0003f05300 */
[----:B-1234-:R-:W-:Y:S05]  /*4ea0*/  @!P0 BRA `(.L_x_96) ;  /* 0x0000000000288947 */ /* 0x01efea0003800000 */
        /* <DEDUP_REMOVED lines=10> */
.L_x_96:
[-CC-:B------:R-:W-:Y:S01]  /*4f50*/  SHF.R.U64 R67, R8, R0.reuse, R9.reuse ;  /* 0x0000000008437219 */ /* 0x180fe20000001209 */
[----:B------:R-:W0:Y:S01]  /*4f60*/  LDC.64 R26, c[0x0][0x640] ;  /* 0x00019000ff1a7b82 */ /* 0x000e220000000a00 */
[----:B------:R-:W-:Y:S01]  /*4f70*/  SHF.R.U32.HI R0, RZ, R0, R9 ;  /* 0x00000000ff007219 */ /* 0x000fe20000011609 */
[----:B------:R-:W-:Y:S01]  /*4f80*/  ULDC UR4, c[0x0][0x150] ;  /* 0x0000540000047ab9 */ /* 0x000fe20000000800 */
[----:B------:R-:W-:Y:S02]  /*4f90*/  IADD3 R3, P0, RZ, -R67, RZ ;  /* 0x80000043ff037210 */ /* 0x000fe40007f1e0ff */
[----:B------:R-:W-:-:S03]  /*4fa0*/  I2FP.F32.U32 R7, R12 ;  /* 0x0000000c00077245 */ /* 0x000fc60000201000 */
[----:B------:R-:W1:Y:S01]  /*4fb0*/  LDC R6, c[0x0][0x618] ;  /* 0x00018600ff067b82 */ /* 0x000e620000000800 */
[----:B------:R-:W-:Y:S02]  /*4fc0*/  IMAD.X R5, RZ, RZ, ~R0, P0 ;  /* 0x000000ffff057224 */ /* 0x000fe400000e0e00 */
[----:B------:R-:W-:Y:S01]  /*4fd0*/  FMUL R7, R7, UR4 ;  /* 0x0000000407077c20 */ /* 0x000fe20008400000 */
[----:B------:R-:W-:Y:S01]  /*4fe0*/  ULDC UR4, c[0x0][0x154] ;  /* 0x0000550000047ab9 */ /* 0x000fe20000000800 */
[-C--:B------:R-:W-:Y:S02]  /*4ff0*/  IMAD R0, R5, R14.reuse, RZ ;  /* 0x0000000e05007224 */ /* 0x080fe400078e02ff */
[C---:B------:R-:W-:Y:S01]  /*5000*/  IMAD.WIDE.U32 R4, R3.reuse, R14, R16 ;  /* 0x0000000e03047225 */ /* 0x040fe200078e0010 */
[----:B------:R-:W2:Y:S01]  /*5010*/  LDC R11, c[0x0][0x608] ;  /* 0x00018200ff0b7b82 */ /* 0x000ea20000000800 */
[----:B------:R-:W3:Y:S02]  /*5020*/  F2I.U32.TRUNC.NTZ R7, R7 ;  /* 0x0000000700077305 */ /* 0x000ee4000020f000 */
[----:B------:R-:W-:-:S04]  /*5030*/  IMAD R3, R3, R15, R0 ;  /* 0x0000000f03037224 */ /* 0x000fc800078e0200 */
[----:B------:R-:W-:Y:S01]  /*5040*/  IMAD.IADD R3, R5, 0x1, R3 ;  /* 0x0000000105037824 */ /* 0x000fe200078e0203 */
[----:B------:R-:W4:Y:S01]  /*5050*/  LDC R8, c[0x0][0x658] ;  /* 0x00019600ff087b82 */ /* 0x000f220000000800 */
[----:B------:R-:W-:Y:S02]  /*5060*/  I2FP.F32.U32 R5, R20 ;  /* 0x0000001400057245 */ /* 0x000fe40000201000 */
[----:B0-----:R-:W-:-:S04]  /*5070*/  ISETP.NE.U32.AND P0, PT, R26, RZ, PT ;  /* 0x000000ff1a00720c */ /* 0x001fc80003f05070 */
[----:B------:R-:W-:Y:S01]  /*5080*/  ISETP.NE.AND.EX P0, PT, R27, RZ, PT, P0 ;  /* 0x000000ff1b00720c */ /* 0x000fe20003f05300 */
[----:B------:R-:W0:Y:S01]  /*5090*/  LDC R9, c[0x0][0x144] ;  /* 0x00005100ff097b82 */ /* 0x000e220000000800 */
[-C--:B-1----:R-:W-:Y:S01]  /*50a0*/  SHF.R.U64 R13, R4, R6.reuse, R3 ;  /* 0x00000006040d7219 */ /* 0x082fe20000001203 */
[----:B---3--:R-:W-:Y:S01]  /*50b0*/  IMAD.MOV R7, RZ, RZ, -R7 ;  /* 0x000000ffff077224 */ /* 0x008fe200078e0a07 */
[----:B------:R-:W-:Y:S01]  /*50c0*/  SHF.R.U32.HI R0, RZ, R6, R3 ;  /* 0x00000006ff007219 */ /* 0x000fe20000011603 */
[----:B------:R-:W-:-:S04]  /*50d0*/  FMUL R6, R5, UR4 ;  /* 0x0000000405067c20 */ /* 0x000fc80008400000 */
[----:B------:R-:W1:Y:S01]  /*50e0*/  LDC R21, c[0x0][0x148] ;  /* 0x00005200ff157b82 */ /* 0x000e620000000800 */
[----:B------:R3:W0:Y:S01]  /*50f0*/  F2I.U32.TRUNC.NTZ R14, R6 ;  /* 0x00000006000e7305 */ /* 0x000622000020f000 */
[-CC-:B--2---:R-:W-:Y:S02]  /*5100*/  SHF.R.U64 R10, R13, R11.reuse, R0.reuse ;  /* 0x0000000b0d0a7219 */ /* 0x184fe40000001200 */
[----:B------:R-:W-:-:S04]  /*5110*/  SHF.R.U32.HI R3, RZ, R11, R0 ;  /* 0x0000000bff037219 */ /* 0x000fc80000011600 */
[----:B-----5:R-:W2:Y:S01]  /*5120*/  LDC R24, c[0x0][0x648] ;  /* 0x00019200ff187b82 */ /* 0x020ea20000000800 */
[-CC-:B----4-:R-:W-:Y:S02]  /*5130*/  SHF.R.U64 R15, R10, R8.reuse, R3.reuse ;  /* 0x000000080a0f7219 */ /* 0x190fe40000001203 */
[----:B------:R-:W-:-:S03]  /*5140*/  SHF.R.U32.HI R5, RZ, R8, R3 ;  /* 0x00000008ff057219 */ /* 0x000fc60000011603 */
[----:B------:R-:W-:Y:S02]  /*5150*/  IMAD.MOV.U32 R4, RZ, RZ, R15 ;  /* 0x000000ffff047224 */ /* 0x000fe400078e000f */
[----:B------:R-:W4:Y:S01]  /*5160*/  LDC R28, c[0x0][0x638] ;  /* 0x00018e00ff1c7b82 */ /* 0x000f220000000800 */
[----:B0-----:R-:W-:-:S07]  /*5170*/  IMAD R25, R9, R7, R12 ;  /* 0x0000000709197224 */ /* 0x001fce00078e020c */
[----:B------:R-:W0:Y:S08]  /*5180*/  LDC R29, c[0x0][0x610] ;  /* 0x00018400ff1d7b82 */ /* 0x000e300000000800 */
[----:B------:R-:W0:Y:S01]  /*5190*/  LDC R30, c[0x0][0x600] ;  /* 0x00018000ff1e7b82 */ /* 0x000e220000000800 */
[----:B-1-3--:R-:W-:Y:S05]  /*51a0*/  @!P0 BRA `(.L_x_97) ;  /* 0x0000000000288947 */ /* 0x00afea0003800000 */
[----:B------:R-:W1:Y:S02]  /*51b0*/  LDC R0, c[0x0][0x64c] ;  /* 0x00019300ff007b82 */ /* 0x000e640000000800 */
[----:B-1----:R-:W-:-:S05]  /*51c0*/  IADD3 R3, P0, R15, R0, RZ ;  /* 0x000000000f037210 */ /* 0x002fca0007f1e0ff */
        /* <DEDUP_REMOVED lines=8> */
.L_x_97:
[----:B------:R-:W-:Y:S01]  /*5250*/  ISETP.NE.AND P0, PT, R2, 0x1, PT ;  /* 0x000000010200780c */ /* 0x000fe20003f05270 */
[----:B------:R-:W-:Y:S01]  /*5260*/  IMAD.MOV R14, RZ, RZ, -R14 ;  /* 0x000000ffff0e7224 */ /* 0x000fe200078e0a0e */
[----:B--2---:R-:W-:Y:S02]  /*5270*/  SHF.R.U64 R0, R4, R24, R5 ;  /* 0x0000001804007219 */ /* 0x004fe40000001205 */
[----:B------:R-:W-:Y:S02]  /*5280*/  LOP3.LUT R3, R10, R65, RZ, 0xc0, !PT ;  /* 0x000000410a037212 */ /* 0x000fe400078ec0ff */
[----:B------:R-:W-:Y:S01]  /*5290*/  LOP3.LUT R6, R13, R64, RZ, 0xc0, !PT ;  /* 0x000000400d067212 */ /* 0x000fe200078ec0ff */
[----:B------:R-:W-:Y:S02]  /*52a0*/  IMAD.MOV R4, RZ, RZ, -R0 ;  /* 0x000000ffff047224 */ /* 0x000fe400078e0a00 */
[----:B------:R-:W-:Y:S02]  /*52b0*/  IMAD R0, R60, R0, R3 ;  /* 0x000000003c007224 */ /* 0x000fe400078e0203 */
[----:B----4-:R-:W-:-:S02]  /*52c0*/  IMAD R3, R4, R28, R15 ;  /* 0x0000001c04037224 */ /* 0x010fc400078e020f */
[----:B------:R-:W-:Y:S02]  /*52d0*/  @P0 IMAD R25, R21, R14, R20 ;  /* 0x0000000e15190224 */ /* 0x000fe400078e0214 */
[----:B0-----:R-:W-:Y:S02]  /*52e0*/  IMAD R5, R3, R30, R6 ;  /* 0x0000001e03057224 */ /* 0x001fe400078e0206 */
[----:B------:R-:W-:Y:S02]  /*52f0*/  IMAD R0, R0, R29, R25 ;  /* 0x0000001d00007224 */ /* 0x000fe400078e0219 */
[----:B------:R-:W-:-:S03]  /*5300*/  IMAD.MOV.U32 R4, RZ, RZ, 0x1 ;  /* 0x00000001ff047424 */ /* 0x000fc600078e00ff */
[----:B------:R-:W-:Y:S02]  /*5310*/  SEL R70, R5, R0, !P0 ;  /* 0x0000000005467207 */ /* 0x000fe40004000000 */
[----:B------:R-:W-:Y:S02]  /*5320*/  PRMT R3, R4, 0x7610, R3 ;  /* 0x0000761004037816 */ /* 0x000fe40000000003 */
[----:B------:R-:W-:-:S07]  /*5330*/  SEL R0, R0, R5, !P0 ;  /* 0x0000000500007207 */ /* 0x000fce0004000000 */
.L_x_95:
[----:B------:R-:W-:Y:S01]  /*5340*/  LOP3.LUT P0, RZ, R3, 0xff, RZ, 0xc0, !PT ;  /* 0x000000ff03ff7812 */ /* 0x000fe2000780c0ff */
[----:B------:R-:W-:Y:S01]  /*5350*/  UIMAD.WIDE.U32 UR4, UR42, -0x55555555, URZ ;  /* 0xaaaaaaab2a0478a5 */ /* 0x000fe2000f8e003f */
[----:B------:R-:W-:-:S03]  /*5360*/  IMAD.MOV.U32 R71, RZ, RZ, R0 ;  /* 0x000000ffff477224 */ /* 0x000fc600078e0000 */
[----:B------:R-:W-:-:S04]  /*5370*/  USHF.R.U32.HI UR4, URZ, 0x1, UR5 ;  /* 0x000000013f047899 */ /* 0x000fc80008011605 */
[----:B------:R-:W-:-:S04]  /*5380*/  UIMAD UR42, UR4, -0x3, UR42 ;  /* 0xfffffffd042a78a4 */ /* 0x000fc8000f8e022a */
[----:B------:R-:W-:Y:S08]  /*5390*/  @P0 BRA `(.L_x_98) ;  /* 0xffffffc000140947 */ /* 0x000ff0000383ffff */
[----:B------:R-:W-:Y:S05]  /*53a0*/  EXIT ;  /* 0x000000000000794d */ /* 0x000fea0003800000 */
.L_x_7:
        /* <DEDUP_REMOVED lines=26> */
.L_x_100:
[----:B------:R-:W0:Y:S01]  /*5550*/  LDC.64 R28, c[0x0][0x640] ;  /* 0x00019000ff1c7b82 */ /* 0x000e220000000a00 */
[-CC-:B------:R-:W-:Y:S01]  /*5560*/  SHF.R.U64 R22, R14, R6.reuse, R15.reuse ;  /* 0x000000060e167219 */ /* 0x180fe2000000120f */
[----:B------:R-:W-:Y:S01]  /*5570*/  IMAD.MOV.U32 R30, RZ, RZ, 0x1 ;  /* 0x00000001ff1e7424 */ /* 0x000fe200078e00ff */
[----:B------:R-:W-:Y:S02]  /*5580*/  SHF.R.U32.HI R6, RZ, R6, R15 ;  /* 0x00000006ff067219 */ /* 0x000fe4000001160f */
[----:B------:R-:W-:-:S03]  /*5590*/  IADD3 R13, P0, RZ, -R22, RZ ;  /* 0x80000016ff0d7210 */ /* 0x000fc60007f1e0ff */
[----:B------:R-:W1:Y:S02]  /*55a0*/  LDC R12, c[0x0][0x618] ;  /* 0x00018600ff0c7b82 */ /* 0x000e640000000800 */
[----:B------:R-:W-:-:S04]  /*55b0*/  IMAD.X R11, RZ, RZ, ~R6, P0 ;  /* 0x000000ffff0b7224 */ /* 0x000fc800000e0e06 */
[-C--:B------:R-:W-:Y:S02]  /*55c0*/  IMAD R6, R11, R24.reuse, RZ ;  /* 0x000000180b067224 */ /* 0x080fe400078e02ff */
[----:B------:R-:W2:Y:S01]  /*55d0*/  LDC R14, c[0x0][0x608] ;  /* 0x00018200ff0e7b82 */ /* 0x000ea20000000800 */
[----:B------:R-:W-:-:S04]  /*55e0*/  IMAD.WIDE.U32 R10, R13, R24, R16 ;  /* 0x000000180d0a7225 */ /* 0x000fc800078e0010 */
[----:B------:R-:W-:-:S03]  /*55f0*/  IMAD R13, R13, R25, R6 ;  /* 0x000000190d0d7224 */ /* 0x000fc600078e0206 */
[----:B------:R-:W3:Y:S01]  /*5600*/  LDC R27, c[0x0][0x658] ;  /* 0x00019600ff1b7b82 */ /* 0x000ee20000000800 */
[----:B------:R-:W-:Y:S01]  /*5610*/  IMAD.IADD R11, R11, 0x1, R13 ;  /* 0x000000010b0b7824 */ /* 0x000fe200078e020d */
[----:B0-----:R-:W-:-:S04]  /*5620*/  ISETP.NE.U32.AND P0, PT, R28, RZ, PT ;  /* 0x000000ff1c00720c */ /* 0x001fc80003f05070 */
[----:B------:R-:W-:Y:S02]  /*5630*/  ISETP.NE.AND.EX P0, PT, R29, RZ, PT, P0 ;  /* 0x000000ff1d00720c */ /* 0x000fe40003f05300 */
[----:B------:R-:W0:Y:S01]  /*5640*/  LDC R24, c[0x0][0x600] ;  /* 0x00018000ff187b82 */ /* 0x000e220000000800 */
[-CC-:B-1----:R-:W-:Y:S01]  /*5650*/  SHF.R.U64 R8, R10, R12.reuse, R11.reuse ;  /* 0x0000000c0a087219 */ /* 0x182fe2000000120b */
[----:B------:R-:W-:Y:S01]  /*5660*/  IMAD.MOV.U32 R10, RZ, RZ, -0x1 ;  /* 0xffffffffff0a7424 */ /* 0x000fe200078e00ff */
[----:B------:R-:W-:-:S05]  /*5670*/  SHF.R.U32.HI R11, RZ, R12, R11 ;  /* 0x0000000cff0b7219 */ /* 0x000fca000001160b */
[----:B------:R-:W1:Y:S01]  /*5680*/  LDC R25, c[0x0][0x648] ;  /* 0x00019200ff197b82 */ /* 0x000e620000000800 */
[-CC-:B--2---:R-:W-:Y:S02]  /*5690*/  SHF.R.U64 R21, R8, R14.reuse, R11.reuse ;  /* 0x0000000e08157219 */ /* 0x184fe4000000120b */
[----:B------:R-:W-:-:S05]  /*56a0*/  SHF.R.U32.HI R6, RZ, R14, R11 ;  /* 0x0000000eff067219 */ /* 0x000fca000001160b */
[----:B------:R-:W2:Y:S01]  /*56b0*/  LDC R26, c[0x0][0x638] ;  /* 0x00018e00ff1a7b82 */ /* 0x000ea20000000800 */
[-C--:B---3--:R-:W-:Y:S02]  /*56c0*/  SHF.L.U32 R10, R10, R27.reuse, RZ ;  /* 0x0000001b0a0a7219 */ /* 0x088fe400000006ff */
[-CC-:B------:R-:W-:Y:S02]  /*56d0*/  SHF.R.U64 R23, R21, R27.reuse, R6.reuse ;  /* 0x0000001b15177219 */ /* 0x180fe40000001206 */
[----:B------:R-:W-:Y:S02]  /*56e0*/  LOP3.LUT R32, RZ, R10, RZ, 0x33, !PT ;  /* 0x0000000aff207212 */ /* 0x000fe400078e33ff */
[----:B------:R-:W-:Y:S01]  /*56f0*/  SHF.R.U32.HI R11, RZ, R27, R6 ;  /* 0x0000001bff0b7219 */ /* 0x000fe20000011606 */
[----:B------:R-:W3:Y:S01]  /*5700*/  LDC R31, c[0x0][0x610] ;  /* 0x00018400ff1f7b82 */ /* 0x000ee20000000800 */
[----:B------:R-:W-:Y:S01]  /*5710*/  IMAD.MOV.U32 R10, RZ, RZ, R23 ;  /* 0x000000ffff0a7224 */ /* 0x000fe200078e0017 */
[----:B------:R-:W-:Y:S06]  /*5720*/  @!P0 BRA `(.L_x_101) ;  /* 0x0000000000288947 */ /* 0x000fec0003800000 */
        /* <DEDUP_REMOVED lines=10> */
.L_x_101:
[----:B------:R-:W-:Y:S02]  /*57d0*/  ISETP.NE.AND P0, PT, R2, 0x1, PT ;  /* 0x000000010200780c */ /* 0x000fe40003f05270 */
[----:B-1----:R-:W-:Y:S01]  /*57e0*/  SHF.R.U64 R6, R10, R25, R11 ;  /* 0x000000190a067219 */ /* 0x002fe2000000120b */
[----:B0-----:R-:W-:Y:S01]  /*57f0*/  VIADD R11, R24, 0xffffffff ;  /* 0xffffffff180b7836 */ /* 0x001fe20000000000 */
[----:B------:R-:W-:Y:S02]  /*5800*/  SHF.L.U32 R30, R30, R27, RZ ;  /* 0x0000001b1e1e7219 */ /* 0x000fe400000006ff */
[----:B------:R-:W-:Y:S01]  /*5810*/  LOP3.LUT R5, R21, R32, RZ, 0xc0, !PT ;  /* 0x0000002015057212 */ /* 0x000fe200078ec0ff */
[----:B------:R-:W-:-:S04]  /*5820*/  IMAD.MOV R10, RZ, RZ, -R6 ;  /* 0x000000ffff0a7224 */ /* 0x000fc800078e0a06 */
[----:B------:R-:W-:Y:S01]  /*5830*/  IMAD R6, R30, R6, R5 ;  /* 0x000000061e067224 */ /* 0x000fe200078e0205 */
[----:B------:R-:W-:Y:S01]  /*5840*/  LOP3.LUT R5, R8, R11, RZ, 0xc0, !PT ;  /* 0x0000000b08057212 */ /* 0x000fe200078ec0ff */
[----:B------:R-:W-:Y:S02]  /*5850*/  @P0 IMAD R7, R9, R20, R4 ;  /* 0x0000001409070224 */ /* 0x000fe400078e0204 */
[----:B--2---:R-:W-:Y:S02]  /*5860*/  IMAD R4, R10, R26, R23 ;  /* 0x0000001a0a047224 */ /* 0x004fe400078e0217 */
[----:B---3--:R-:W-:Y:S02]  /*5870*/  IMAD R7, R6, R31, R7 ;  /* 0x0000001f06077224 */ /* 0x008fe400078e0207 */
[----:B------:R-:W-:Y:S02]  /*5880*/  IMAD R4, R4, R24, R5 ;  /* 0x0000001804047224 */ /* 0x000fe400078e0205 */
[----:B------:R-:W-:-:S02]  /*5890*/  IMAD.MOV.U32 R8, RZ, RZ, 0x1 ;  /* 0x00000001ff087424 */ /* 0x000fc400078e00ff */
[----:B------:R-:W-:Y:S01]  /*58a0*/  IMAD.MOV.U32 R6, RZ, RZ, R22 ;  /* 0x000000ffff067224 */ /* 0x000fe200078e0016 */
[----:B------:R-:W-:Y:S02]  /*58b0*/  SEL R19, R4, R7, !P0 ;  /* 0x0000000704137207 */ /* 0x000fe40004000000 */
[----:B------:R-:W-:-:S07]  /*58c0*/  SEL R21, R7, R4, !P0 ;  /* 0x0000000407157207 */ /* 0x000fce0004000000 */
.L_x_99:
[----:B------:R-:W-:-:S08]  /*58d0*/  NOP ;  /* 0x0000000000007918 */ /* 0x000fd00000000000 */
[----:B------:R-:W0:-:S00]  /*58e0*/  USETMAXREG.DEALLOC.CTAPOOL 0x28 ;  /* 0x00000028000079c8 */ /* 0x000e0000080e0500 */
[----:B0-----:R-:W-:-:S13]  /*58f0*/  ISETP.NE.AND P0, PT, R3, RZ, PT ;  /* 0x000000ff0300720c */ /* 0x001fda0003f05270 */
[----:B------:R-:W-:Y:S05]  /*5900*/  @P0 EXIT ;  /* 0x000000000000094d */ /* 0x000fea0003800000 */
[----:B------:R-:W-:Y:S01]  /*5910*/  LOP3.LUT P0, RZ, R8, 0xff, RZ, 0xc0, !PT ;  /* 0x000000ff08ff7812 */ /* 0x000fe2000780c0ff */
[----:B------:R-:W-:Y:S02]  /*5920*/  IMAD.MOV.U32 R3, RZ, RZ, 0x1 ;  /* 0x00000001ff037424 */ /* 0x000fe400078e00ff */
[----:B------:R-:W-:-:S10]  /*5930*/  IMAD.MOV.U32 R8, RZ, RZ, RZ ;  /* 0x000000ffff087224 */ /* 0x000fd400078e00ff */
[----:B------:R-:W-:Y:S05]  /*5940*/  @!P0 BRA `(.L_x_102) ;  /* 0x0000000c00ac8947 */ /* 0x000fea0003800000 */
[----:B------:R-:W0:Y:S01]  /*5950*/  LDC R3, c[0x0][0x28c] ;  /* 0x0000a300ff037b82 */ /* 0x000e220000000800 */
[----:B------:R-:W-:Y:S01]  /*5960*/  ULDC UR21, c[0x0][0x658] ;  /* 0x0001960000157ab9 */ /* 0x000fe20000000800 */
[----:B------:R-:W-:Y:S01]  /*5970*/  UMOV UR4, 0xffffffff ;  /* 0xffffffff00047882 */ /* 0x000fe20000000000 */
[----:B------:R-:W-:Y:S01]  /*5980*/  BSSY B0, `(.L_x_102) ;  /* 0x00000e7000007945 */ /* 0x000fe20003800000 */
[----:B------:R-:W-:Y:S01]  /*5990*/  USHF.L.U32 UR4, UR4, UR21, URZ ;  /* 0x0000001504047299 */ /* 0x000fe2000800063f */
[----:B------:R-:W-:Y:S01]  /*59a0*/  IMAD.MOV.U32 R10, RZ, RZ, 0x1 ;  /* 0x00000001ff0a7424 */ /* 0x000fe200078e00ff */
[----:B------:R-:W-:Y:S01]  /*59b0*/  LOP3.LUT R9, R18, 0x2, RZ, 0xfc, !PT ;  /* 0x0000000212097812 */ /* 0x000fe200078efcff */
[----:B------:R-:W-:Y:S01]  /*59c0*/  IMAD.MOV.U32 R8, RZ, RZ, RZ ;  /* 0x000000ffff087224 */ /* 0x000fe200078e00ff */
[----:B------:R-:W1:Y:S01]  /*59d0*/  S2UR UR6, SR_CgaCtaId ;  /* 0x00000000000679c3 */ /* 0x000e620000008800 */
[----:B------:R-:W-:Y:S01]  /*59e0*/  ULDC UR13, c[0x0][0x600] ;  /* 0x00018000000d7ab9 */ /* 0x000fe20000000800 */
[----:B------:R-:W-:Y:S01]  /*59f0*/  UMOV UR5, 0x1 ;  /* 0x0000000100057882 */ /* 0x000fe20000000000 */
[----:B------:R-:W-:-:S02]  /*5a00*/  UIADD3 UR13, UR13, -0x1, URZ ;  /* 0xffffffff0d0d7890 */ /* 0x000fc4000fffe03f */
[----:B------:R-:W-:Y:S02]  /*5a10*/  USHF.L.U32 UR21, UR5, UR21, URZ ;  /* 0x0000001505157299 */ /* 0x000fe4000800063f */
[----:B------:R-:W-:Y:S01]  /*5a20*/  ULOP3.LUT UR29, URZ, UR4, URZ, 0x33, !UPT ;  /* 0x000000043f1d7292 */ /* 0x000fe2000f8e333f */
[----:B------:R-:W-:Y:S01]  /*5a30*/  ULDC.64 UR14, c[0x0][0x198] ;  /* 0x00006600000e7ab9 */ /* 0x000fe20000000a00 */
[----:B0-----:R-:W-:-:S05]  /*5a40*/  VIADD R3, R3, 0x7f ;  /* 0x0000007f03037836 */ /* 0x001fca0000000000 */
[----:B------:R-:W-:Y:S01]  /*5a50*/  SHF.R.S32.HI R4, RZ, 0x1f, R3 ;  /* 0x0000001fff047819 */ /* 0x000fe20000011403 */
[----:B-1----:R-:W-:-:S03]  /*5a60*/  IMAD.U32 R12, RZ, RZ, UR6 ;  /* 0x00000006ff0c7e24 */ /* 0x002fc6000f8e00ff */
[----:B------:R-:W-:Y:S01]  /*5a70*/  LEA.HI R4, R4, R3, RZ, 0x7 ;  /* 0x0000000304047211 */ /* 0x000fe200078f38ff */
[----:B------:R-:W-:-:S03]  /*5a80*/  IMAD.MOV.U32 R3, RZ, RZ, 0x1 ;  /* 0x00000001ff037424 */ /* 0x000fc600078e00ff */
[----:B------:R-:W-:-:S05]  /*5a90*/  SHF.R.S32.HI R11, RZ, 0x7, R4 ;  /* 0x00000007ff0b7819 */ /* 0x000fca0000011404 */
[----:B------:R-:W-:-:S07]  /*5aa0*/  VIADD R13, R11, 0x1 ;  /* 0x000000010b0d7836 */ /* 0x000fce0000000000 */
.L_x_113:
[----:B------:R-:W-:-:S03]  /*5ab0*/  UMOV UR4, 0xffffffff ;  /* 0xffffffff00047882 */ /* 0x000fc60000000000 */
[----:B------:R-:W-:Y:S05]  /*5ac0*/  BRA.DIV UR4, `(.L_x_103) ;  /* 0x0000001204107947 */ /* 0x000fea000b800000 */
[----:B------:R-:W-:-:S13]  /*5ad0*/  ELECT P6, URZ, PT ;  /* 0x00000000003f782f */ /* 0x000fda00038c0000 */
.L_x_123:
[----:B------:R-:W0:Y:S01]  /*5ae0*/  LDC R4, c[0x0][0x28c] ;  /* 0x0000a300ff047b82 */ /* 0x000e220000000800 */
[----:B------:R-:W-:Y:S01]  /*5af0*/  BSSY B1, `(.L_x_104) ;  /* 0x000005d000017945 */ /* 0x000fe20003800000 */
[----:B0-----:R-:W-:-:S13]  /*5b00*/  ISETP.LT.OR P6, PT, R4, 0x1, !P6 ;  /* 0x000000010400780c */ /* 0x001fda00077c1670 */
[----:B------:R-:W-:Y:S05]  /*5b10*/  @P6 BRA `(.L_x_105) ;  /* 0x0000000400686947 */ /* 0x000fea0003800000 */
[----:B------:R-:W-:Y:S02]  /*5b20*/  IMAD R21, R21, 0x2, R12 ;  /* 0x0000000215157824 */ /* 0x000fe400078e020c */
[----:B------:R-:W-:Y:S02]  /*5b30*/  IMAD.SHL.U32 R19, R19, 0x40, RZ ;  /* 0x0000004013137824 */ /* 0x000fe400078e00ff */
[----:B------:R-:W-:Y:S02]  /*5b40*/  IMAD.MOV.U32 R22, RZ, RZ, RZ ;  /* 0x000000ffff167224 */ /* 0x000fe400078e00ff */
[----:B------:R-:W-:Y:S02]  /*5b50*/  IMAD.MOV.U32 R4, RZ, RZ, R13 ;  /* 0x000000ffff047224 */ /* 0x000fe400078e000d */
[----:B------:R-:W-:Y:S02]  /*5b60*/  IMAD.MOV.U32 R5, RZ, RZ, R3 ;  /* 0x000000ffff057224 */ /* 0x000fe400078e0003 */
[----:B------:R-:W-:-:S02]  /*5b70*/  IMAD.MOV.U32 R7, RZ, RZ, R8 ;  /* 0x000000ffff077224 */ /* 0x000fc400078e0008 */
[----:B------:R-:W-:-:S07]  /*5b80*/  IMAD.SHL.U32 R21, R21, 0x40, RZ ;  /* 0x0000004015157824 */ /* 0x000fce00078e00ff */
.L_x_108:
[----:B------:R-:W0:Y:S01]  /*5b90*/  S2UR UR4, SR_CgaCtaId ;  /* 0x00000000000479c3 */ /* 0x000e220000008800 */
[----:B------:R-:W-:Y:S02]  /*5ba0*/  MOV R15, 0x400 ;  /* 0x00000400000f7802 */ /* 0x000fe40000000f00 */
[----:B------:R-:W-:Y:S02]  /*5bb0*/  SHF.L.U32 R14, R5, 0x1f, RZ ;  /* 0x0000001f050e7819 */ /* 0x000fe400000006ff */
[----:B------:R-:W-:Y:S01]  /*5bc0*/  ISETP.NE.AND P1, PT, R0, RZ, PT ;  /* 0x000000ff0000720c */ /* 0x000fe20003f25270 */
[----:B0-----:R-:W-:-:S05]  /*5bd0*/  IMAD.U32 R12, RZ, RZ, UR4 ;  /* 0x00000004ff0c7e24 */ /* 0x001fca000f8e00ff */
[----:B------:R-:W-:-:S07]  /*5be0*/  LEA R20, R12, R15, 0x18 ;  /* 0x0000000f0c147211 */ /* 0x000fce00078ec0ff */
[----:B------:R-:W0:Y:S01]  /*5bf0*/  @!P1 LDC R15, c[0x0][0x500] ;  /* 0x00014000ff0f9b82 */ /* 0x000e220000000800 */
[----:B------:R-:W-:-:S04]  /*5c00*/  IMAD R23, R7, 0x8, R20 ;  /* 0x0000000807177824 */ /* 0x000fc800078e0214 */
[----:B------:R-:W1:Y:S02]  /*5c10*/  SYNCS.PHASECHK.TRANS64.TRYWAIT P0, [R23+URZ+0x18], R14 ;  /* 0x0000180e170075a7 */ /* 0x000e64000800017f */
[----:B-1----:R-:W-:Y:S05]  /*5c20*/  @!P0 BRA `(.L_x_106) ;  /* 0x0000000c00d88947 */ /* 0x002fea0003800000 */
.L_x_124:
[----:B-1----:R-:W-:Y:S01]  /*5c30*/  PRMT R14, R9, 0x9910, RZ ;  /* 0x00009910090e7816 */ /* 0x002fe200000000ff */
[----:B0-----:R0:W-:Y:S03]  /*5c40*/  @!P1 SYNCS.ARRIVE.TRANS64 RZ, [R23+URZ], R15 ;  /* 0x0000000f17ff99a7 */ /* 0x0011e6000800003f */
[----:B------:R-:W-:-:S13]  /*5c50*/  ISETP.NE.AND P0, PT, R14, 0x2, PT ;  /* 0x000000020e00780c */ /* 0x000fda0003f05270 */
[----:B0-----:R-:W-:Y:S05]  /*5c60*/  @P0 BRA `(.L_x_107) ;  /* 0x0000000000040947 */ /* 0x001fea0003800000 */
[----:B------:R-:W-:Y:S01]  /*5c70*/  BPT.TRAP 0x1 ;  /* 0x000000040000795c */ /* 0x000fe20000300000 */
.L_x_107:
[----:B------:R-:W-:Y:S01]  /*5c80*/  IMAD R14, R7, 0x8, R12 ;  /* 0x00000008070e7824 */ /* 0x000fe200078e020c */
[----:B------:R-:W-:Y:S01]  /*5c90*/  R2UR UR10, R22 ;  /* 0x00000000160a72ca */ /* 0x000fe200000e0000 */
[----:B------:R-:W-:Y:S01]  /*5ca0*/  UIADD3 UR22, UP0, UR14, 0xf0, URZ ;  /* 0x000000f00e167890 */ /* 0x000fe2000ff1e03f */
[----:B------:R-:W-:Y:S01]  /*5cb0*/  R2UR UR9, R23 ;  /* 0x00000000170972ca */ /* 0x000fe200000e0000 */
[----:B------:R-:W-:Y:S01]  /*5cc0*/  IMAD.SHL.U32 R14, R14, 0x800, RZ ;  /* 0x000008000e0e7824 */ /* 0x000fe200078e00ff */
[----:B------:R-:W-:Y:S01]  /*5cd0*/  R2UR UR11, R21 ;  /* 0x00000000150b72ca */ /* 0x000fe200000e0000 */
[----:B------:R-:W-:Y:S01]  /*5ce0*/  UIADD3.X UR23, URZ, UR15, URZ, UP0, !UPT ;  /* 0x0000000f3f177290 */ /* 0x000fe200087fe43f */
[----:B------:R-:W-:Y:S01]  /*5cf0*/  R2UR UR12, R6 ;  /* 0x00000000060c72ca */ /* 0x000fe200000e0000 */
[--C-:B------:R-:W-:Y:S01]  /*5d00*/  IMAD R14, R14, 0x4, R20.reuse ;  /* 0x000000040e0e7824 */ /* 0x100fe200078e0214 */
[----:B------:R-:W-:Y:S01]  /*5d10*/  R2UR UR35, R19 ;  /* 0x00000000132372ca */ /* 0x000fe200000e0000 */
[C---:B------:R-:W-:Y:S01]  /*5d20*/  IMAD R20, R7.reuse, 0x8000, R20 ;  /* 0x0000800007147824 */ /* 0x040fe200078e0214 */
[----:B------:R-:W-:Y:S01]  /*5d30*/  UIADD3 UR4, UP1, UR14, 0x1f0, URZ ;  /* 0x000001f00e047890 */ /* 0x000fe2000ff3e03f */
[----:B------:R-:W-:Y:S01]  /*5d40*/  VIADD R4, R4, 0xffffffff ;  /* 0xffffffff04047836 */ /* 0x000fe20000000000 */
[----:B------:R-:W-:Y:S01]  /*5d50*/  R2UR UR40, R14 ;  /* 0x000000000e2872ca */ /* 0x000fe200000e0000 */
[----:B------:R-:W-:Y:S01]  /*5d60*/  UIADD3 UR58, UR10, 0x20, URZ ;  /* 0x000000200a3a7890 */ /* 0x000fe2000fffe03f */
[----:B------:R-:W-:Y:S01]  /*5d70*/  R2UR UR18, R20 ;  /* 0x00000000141272ca */ /* 0x000fe200000e0000 */
[----:B------:R-:W-:Y:S01]  /*5d80*/  UIADD3 UR50, UR10, 0x40, URZ ;  /* 0x000000400a327890 */ /* 0x000fe2000fffe03f */
[----:B------:R-:W-:Y:S01]  /*5d90*/  ISETP.GT.AND P1, PT, R4, 0x1, PT ;  /* 0x000000010400780c */ /* 0x000fe20003f24270 */
[----:B------:R-:W-:Y:S01]  /*5da0*/  UIADD3 UR42, UR10, 0x60, URZ ;  /* 0x000000600a2a7890 */ /* 0x000fe2000fffe03f */
[----:B------:R-:W-:Y:S01]  /*5db0*/  VIADD R7, R7, 0x1 ;  /* 0x0000000107077836 */ /* 0x000fe20000000000 */
[----:B------:R-:W-:Y:S01]  /*5dc0*/  UMOV UR30, 0x30000 ;  /* 0x00030000001e7882 */ /* 0x000fe20000000000 */
[----:B------:R-:W-:Y:S01]  /*5dd0*/  UMOV UR6, 0x0 ;  /* 0x0000000000067882 */ /* 0x000fe20000000000 */
[----:B------:R-:W-:Y:S01]  /*5de0*/  UMOV UR7, 0x10000000 ;  /* 0x1000000000077882 */ /* 0x000fe20000000000 */
[----:B------:R-:W-:Y:S01]  /*5df0*/  UIADD3.X UR5, URZ, UR15, URZ, UP1, !UPT ;  /* 0x0000000f3f057290 */ /* 0x000fe20008ffe43f */
[C---:B------:R-:W-:Y:S01]  /*5e00*/  ISETP.NE.AND P0, PT, R7.reuse, 0x3, PT ;  /* 0x000000030700780c */ /* 0x040fe20003f05270 */
[----:B------:R-:W-:Y:S01]  /*5e10*/  UMOV UR57, UR9 ;  /* 0x0000000900397c82 */ /* 0x000fe20008000000 */
[----:B------:R-:W-:Y:S01]  /*5e20*/  UIADD3 UR8, UR40, 0x100, URZ ;  /* 0x0000010028087890 */ /* 0x000fe2000fffe03f */
[----:B------:R-:W-:Y:S01]  /*5e30*/  VIADD R22, R22, 0x80 ;  /* 0x0000008016167836 */ /* 0x000fe20000000000 */
[----:B------:R-:W-:Y:S01]  /*5e40*/  UIADD3 UR56, UR40, 0x4100, URZ ;  /* 0x0000410028387890 */ /* 0x000fe2000fffe03f */
[----:B------:R-:W-:Y:S01]  /*5e50*/  SEL R14, RZ, 0x1, P0 ;  /* 0x00000001ff0e7807 */ /* 0x000fe20000000000 */
[----:B------:R-:W-:Y:S01]  /*5e60*/  UIADD3 UR48, UR40, 0x8100, URZ ;  /* 0x0000810028307890 */ /* 0x000fe2000fffe03f */
[----:B------:R-:W-:Y:S01]  /*5e70*/  SEL R7, R7, RZ, P0 ;  /* 0x000000ff07077207 */ /* 0x000fe20000000000 */
[----:B------:R-:W-:Y:S01]  /*5e80*/  UIADD3 UR40, UR40, 0xc100, URZ ;  /* 0x0000c10028287890 */ /* 0x000fe2000fffe03f */
[----:B------:R-:W-:Y:S01]  /*5e90*/  LOP3.LUT R5, R5, R14, RZ, 0x3c, !PT ;  /* 0x0000000e05057212 */ /* 0x000fe200078e3cff */
[----:B------:R-:W-:Y:S01]  /*5ea0*/  UIADD3 UR32, UR18, 0x30100, URZ ;  /* 0x0003010012207890 */ /* 0x000fe2000fffe03f */
[----:B------:R0:W-:Y:S01]  /*5eb0*/  UTMALDG.3D.MULTICAST [UR8], [UR22], UR30, desc[UR6] ;  /* 0x00000608160073b4 */ /* 0x0001e2000801181e */
[----:B------:R-:W-:-:S02]  /*5ec0*/  UIADD3 UR24, UR18, 0x32100, URZ ;  /* 0x0003210012187890 */ /* 0x000fc4000fffe03f */
[----:B------:R-:W-:Y:S01]  /*5ed0*/  UIADD3 UR16, UR18, 0x34100, URZ ;  /* 0x0003410012107890 */ /* 0x000fe2000fffe03f */
[----:B------:R-:W-:Y:S01]  /*5ee0*/  UMOV UR59, UR11 ;  /* 0x0000000b003b7c82 */ /* 0x000fe20008000000 */
[----:B------:R-:W-:Y:S01]  /*5ef0*/  UMOV UR60, UR12 ;  /* 0x0000000c003c7c82 */ /* 0x000fe20008000000 */
[----:B------:R-:W-:Y:S01]  /*5f00*/  UMOV UR49, UR9 ;  /* 0x0000000900317c82 */ /* 0x000fe20008000000 */
[----:B------:R-:W-:Y:S01]  /*5f10*/  UMOV UR51, UR11 ;  /* 0x0000000b00337c82 */ /* 0x000fe20008000000 */
[----:B------:R-:W-:Y:S01]  /*5f20*/  UMOV UR52, UR12 ;  /* 0x0000000c00347c82 */ /* 0x000fe20008000000 */
[----:B------:R-:W-:Y:S01]  /*5f30*/  UMOV UR41, UR9 ;  /* 0x0000000900297c82 */ /* 0x000fe20008000000 */
[----:B------:R-:W-:Y:S01]  /*5f40*/  UMOV UR44, UR12 ;  /* 0x0000000c002c7c82 */ /* 0x000fe20008000000 */
[----:B------:R-:W-:Y:S01]  /*5f50*/  UMOV UR43, UR11 ;  /* 0x0000000b002b7c82 */ /* 0x000fe20008000000 */
[----:B------:R1:W-:Y:S01]  /*5f60*/  UTMALDG.3D.MULTICAST [UR56], [UR22], UR30, desc[UR6] ;  /* 0x00000638160073b4 */ /* 0x0003e2000801181e */
        /* <DEDUP_REMOVED lines=11> */
[----:B0-----:R-:W-:Y:S01]  /*6020*/  UIADD3 UR8, UR18, 0x36100, URZ ;  /* 0x0003610012087890 */ /* 0x001fe2000fffe03f */
[----:B------:R-:W-:Y:S01]  /*6030*/  UMOV UR11, UR35 ;  /* 0x00000023000b7c82 */ /* 0x000fe20008000000 */
[----:B------:R1:W-:Y:S01]  /*6040*/  UTMALDG.3D.MULTICAST [UR40], [UR22], UR30, desc[UR6] ;  /* 0x00000628160073b4 */ /* 0x0003e2000801181e */
[----:B------:R-:W-:Y:S01]  /*6050*/  UMOV UR18, UR50 ;  /* 0x0000003200127c82 */ /* 0x000fe20008000000 */
[----:B------:R-:W-:Y:S01]  /*6060*/  UMOV UR10, UR42 ;  /* 0x0000002a000a7c82 */ /* 0x000fe20008000000 */
[----:B------:R1:W-:Y:S01]  /*6070*/  UTMALDG.3D [UR32], [UR4], desc[UR6] ;  /* 0x00000620040075b4 */ /* 0x0003e20008011000 */
[----:B------:R1:W-:Y:S01]  /*6080*/  UTMALDG.3D [UR24], [UR4], desc[UR6] ;  /* 0x00000618040075b4 */ /* 0x0003e20008011000 */
[----:B------:R1:W-:Y:S02]  /*6090*/  UTMALDG.3D [UR16], [UR4], desc[UR6] ;  /* 0x00000610040075b4 */ /* 0x0003e40008011000 */
[----:B------:R1:W-:Y:S02]  /*60a0*/  UTMALDG.3D [UR8], [UR4], desc[UR6] ;  /* 0x00000608040075b4 */ /* 0x0003e40008011000 */
[----:B-1----:R-:W-:Y:S05]  /*60b0*/  @P1 BRA `(.L_x_108) ;  /* 0xfffffff800b41947 */ /* 0x002fea000383ffff */
.L_x_105:
[----:B------:R-:W-:Y:S05]  /*60c0*/  BSYNC B1 ;  /* 0x0000000000017941 */ /* 0x000fea0003800000 */
.L_x_104:
[----:B------:R-:W-:Y:S01]  /*60d0*/  LOP3.LUT P1, RZ, R10, 0xff, RZ, 0xc0, !PT ;  /* 0x000000ff0aff7812 */ /* 0x000fe2000782c0ff */
[C---:B------:R-:W-:Y:S01]  /*60e0*/  IMAD.IADD R7, R11.reuse, 0x1, R8 ;  /* 0x000000010b077824 */ /* 0x040fe200078e0208 */
[----:B------:R-:W-:Y:S01]  /*60f0*/  ULDC.64 UR4, c[0x0][0x650] ;  /* 0x0001940000047ab9 */ /* 0x000fe20000000a00 */
[----:B------:R-:W-:Y:S01]  /*6100*/  ISETP.GE.U32.AND P2, PT, R11, 0x3, PT ;  /* 0x000000030b00780c */ /* 0x000fe20003f46070 */
[----:B------:R-:W-:Y:S01]  /*6110*/  BSSY B1, `(.L_x_109) ;  /* 0x000006b000017945 */ /* 0x000fe20003800000 */
[----:B------:R-:W-:Y:S01]  /*6120*/  IMAD.MOV.U32 R21, RZ, RZ, -0x1 ;  /* 0xffffffffff157424 */ /* 0x000fe200078e00ff */
[----:B------:R-:W-:Y:S01]  /*6130*/  ISETP.GT.U32.AND P0, PT, R7, 0x2, PT ;  /* 0x000000020700780c */ /* 0x000fe20003f04070 */
[----:B------:R-:W-:Y:S01]  /*6140*/  IMAD.MOV.U32 R19, RZ, RZ, -0x1 ;  /* 0xffffffffff137424 */ /* 0x000fe200078e00ff */
[----:B------:R-:W-:Y:S02]  /*6150*/  PRMT R10, RZ, 0x7610, R10 ;  /* 0x00007610ff0a7816 */ /* 0x000fe4000000000a */
[----:B------:R-:W-:-:S03]  /*6160*/  ISETP.LT.U32.AND P0, PT, R11, 0x3, P0 ;  /* 0x000000030b00780c */ /* 0x000fc60000701070 */
[----:B------:R-:W0:Y:S01]  /*6170*/  @P1 S2R R12, SR_CgaCtaId ;  /* 0x00000000000c1919 */ /* 0x000e220000008800 */
[----:B------:R-:W-:-:S04]  /*6180*/  @P1 MOV R5, 0x400 ;  /* 0x0000040000051802 */ /* 0x000fc80000000f00 */
[----:B0-----:R-:W-:Y:S01]  /*6190*/  @P1 LEA R6, R12, R5, 0x18 ;  /* 0x000000050c061211 */ /* 0x001fe200078ec0ff */
[----:B------:R-:W-:Y:S01]  /*61a0*/  IMAD.WIDE.U32 R4, R7, -0x55555555, RZ ;  /* 0xaaaaaaab07047825 */ /* 0x000fe200078e00ff */
[----:B------:R-:W-:Y:S02]  /*61b0*/  SEL R4, RZ, 0x1, !P0 ;  /* 0x00000001ff047807 */ /* 0x000fe40004000000 */
[----:B------:R0:W-:Y:S01]  /*61c0*/  @P1 SYNCS.ARRIVE.TRANS64.A1T0 RZ, [R6+URZ+0x48], RZ ;  /* 0x000048ff06ff19a7 */ /* 0x0001e2000810003f */
[----:B------:R-:W-:Y:S02]  /*61d0*/  IADD3 R16, P1, R16, UR38, RZ ;  /* 0x0000002610107c10 */ /* 0x000fe4000ff3e0ff */
[----:B------:R-:W-:Y:S02]  /*61e0*/  LOP3.LUT R3, R3, R4, RZ, 0x3c, !PT ;  /* 0x0000000403037212 */ /* 0x000fe400078e3cff */
[----:B------:R-:W-:Y:S02]  /*61f0*/  IADD3.X R17, R17, UR37, RZ, P1, !PT ;  /* 0x0000002511117c10 */ /* 0x000fe40008ffe4ff */
[----:B------:R-:W-:-:S02]  /*6200*/  ISETP.GE.U32.AND P0, PT, R16, UR4, PT ;  /* 0x0000000410007c0c */ /* 0x000fc4000bf06070 */
[----:B0-----:R-:W-:Y:S02]  /*6210*/  SHF.R.U32.HI R6, RZ, 0x1, R5 ;  /* 0x00000001ff067819 */ /* 0x001fe40000011605 */
[----:B------:R-:W-:Y:S02]  /*6220*/  ISETP.GE.U32.AND.EX P0, PT, R17, UR5, PT, P0 ;  /* 0x0000000511007c0c */ /* 0x000fe4000bf06100 */
[----:B------:R-:W-:Y:S01]  /*6230*/  @P2 LOP3.LUT R3, R3, 0x1, R6, 0x78, !PT ;  /* 0x0000000103032812 */ /* 0x000fe200078e7806 */
[----:B------:R-:W-:Y:S01]  /*6240*/  IMAD R8, R6, -0x3, R7 ;  /* 0xfffffffd06087824 */ /* 0x000fe200078e0207 */
[----:B------:R-:W-:Y:S01]  /*6250*/  PRMT R4, RZ, 0x7610, R4 ;  /* 0x00007610ff047816 */ /* 0x000fe20000000004 */
[----:B------:R-:W-:-:S08]  /*6260*/  IMAD.MOV.U32 R6, RZ, RZ, -0x1 ;  /* 0xffffffffff067424 */ /* 0x000fd000078e00ff */
[----:B------:R-:W-:Y:S05]  /*6270*/  @P0 BRA `(.L_x_110) ;  /* 0x0000000400500947 */ /* 0x000fea0003800000 */
[----:B------:R-:W0:Y:S01]  /*6280*/  S2R R19, SR_CTAID.X ;  /* 0x0000000000137919 */ /* 0x000e220000002500 */
[----:B------:R-:W-:Y:S01]  /*6290*/  ULDC.64 UR4, c[0x0][0x628] ;  /* 0x00018a0000047ab9 */ /* 0x000fe20000000a00 */
[----:B------:R-:W1:Y:S01]  /*62a0*/  LDC R20, c[0x0][0x144] ;  /* 0x00005100ff147b82 */ /* 0x000e620000000800 */
[----:B------:R-:W-:Y:S01]  /*62b0*/  ISETP.NE.U32.AND P0, PT, RZ, UR4, PT ;  /* 0x00000004ff007c0c */ /* 0x000fe2000bf05070 */
[----:B------:R-:W2:Y:S01]  /*62c0*/  S2R R14, SR_CTAID.Y ;  /* 0x00000000000e7919 */ /* 0x000ea20000002600 */
[----:B------:R-:W-:Y:S01]  /*62d0*/  ULDC UR7, c[0x0][0x630] ;  /* 0x00018c0000077ab9 */ /* 0x000fe20000000800 */
[----:B------:R-:W-:Y:S01]  /*62e0*/  ULDC UR8, c[0x0][0x150] ;  /* 0x0000540000087ab9 */ /* 0x000fe20000000800 */
[----:B------:R-:W-:Y:S01]  /*62f0*/  ISETP.NE.AND.EX P0, PT, RZ, UR5, PT, P0 ;  /* 0x00000005ff007c0c */ /* 0x000fe2000bf05300 */
[----:B------:R-:W-:Y:S02]  /*6300*/  IMAD.MOV.U32 R4, RZ, RZ, R16 ;  /* 0x000000ffff047224 */ /* 0x000fe400078e0010 */
[----:B------:R-:W-:Y:S01]  /*6310*/  IMAD.MOV.U32 R5, RZ, RZ, R17 ;  /* 0x000000ffff057224 */ /* 0x000fe200078e0011 */
[----:B0-----:R-:W-:-:S09]  /*6320*/  I2FP.F32.U32 R21, R19 ;  /* 0x0000001300157245 */ /* 0x001fd20000201000 */
[----:B------:R-:W-:Y:S05]  /*6330*/  @!P0 BRA `(.L_x_111) ;  /* 0x0000000000288947 */ /* 0x000fea0003800000 */
[----:B------:R-:W-:Y:S02]  /*6340*/  ULDC UR6, c[0x0][0x634] ;  /* 0x00018d0000067ab9 */ /* 0x000fe40000000800 */
[----:B------:R-:W-:-:S05]  /*6350*/  IADD3 R5, P0, R16, UR6, RZ ;  /* 0x0000000610057c10 */ /* 0x000fca000ff1e0ff */
[----:B------:R-:W-:-:S04]  /*6360*/  IMAD.X R15, RZ, RZ, R17, P0 ;  /* 0x000000ffff0f7224 */ /* 0x000fc800000e0611 */
[----:B------:R-:W-:-:S04]  /*6370*/  IMAD.WIDE.U32 R6, R15, UR4, RZ ;  /* 0x000000040f067c25 */ /* 0x000fc8000f8e00ff */
[----:B------:R-:W-:-:S04]  /*6380*/  IMAD.WIDE.U32 R6, P0, R5, UR5, R6 ;  /* 0x0000000505067c25 */ /* 0x000fc8000f800006 */
[----:B------:R-:W-:-:S04]  /*6390*/  IMAD.WIDE.U32 R4, R5, UR4, RZ ;  /* 0x0000000405047c25 */ /* 0x000fc8000f8e00ff */
[----:B------:R-:W-:Y:S01]  /*63a0*/  IMAD.MOV.U32 R4, RZ, RZ, R7 ;  /* 0x000000ffff047224 */ /* 0x000fe200078e0007 */
[----:B------:R-:W-:Y:S01]  /*63b0*/  IADD3 RZ, P1, R5, R6, RZ ;  /* 0x0000000605ff7210 */ /* 0x000fe20007f3e0ff */
[----:B------:R-:W-:-:S04]  /*63c0*/  IMAD.X R5, RZ, RZ, RZ, P0 ;  /* 0x000000ffff057224 */ /* 0x000fc800000e06ff */
[----:B------:R-:W-:-:S08]  /*63d0*/  IMAD.WIDE.U32.X R4, R15, UR5, R4, P1 ;  /* 0x000000050f047c25 */ /* 0x000fd000088e0404 */
.L_x_111:
[----:B------:R-:W-:Y:S01]  /*63e0*/  FMUL R21, R21, UR8 ;  /* 0x0000000815157c20 */ /* 0x000fe20008400000 */
[--C-:B------:R-:W-:Y:S01]  /*63f0*/  SHF.R.U64 R15, R4, UR7, R5.reuse ;  /* 0x00000007040f7c19 */ /* 0x100fe20008001205 */
[----:B------:R-:W-:Y:S01]  /*6400*/  ULDC.64 UR4, c[0x0][0x620] ;  /* 0x0001880000047ab9 */ /* 0x000fe20000000a00 */
[----:B------:R-:W-:Y:S01]  /*6410*/  SHF.R.U32.HI R4, RZ, UR7, R5 ;  /* 0x00000007ff047c19 */ /* 0x000fe20008011605 */
[----:B------:R-:W-:Y:S01]  /*6420*/  ULDC.64 UR6, c[0x0][0x640] ;  /* 0x0001900000067ab9 */ /* 0x000fe20000000a00 */
[----:B------:R-:W-:Y:S01]  /*6430*/  IADD3 R5, P0, RZ, -R15, RZ ;  /* 0x8000000fff057210 */ /* 0x000fe20007f1e0ff */
[----:B------:R-:W0:Y:S04]  /*6440*/  F2I.U32.TRUNC.NTZ R21, R21 ;  /* 0x0000001500157305 */ /* 0x000e28000020f000 */
[----:B------:R-:W-:Y:S01]  /*6450*/  IMAD.X R4, RZ, RZ, ~R4, P0 ;  /* 0x000000ffff047224 */ /* 0x000fe200000e0e04 */
[----:B------:R-:W-:-:S03]  /*6460*/  ISETP.NE.U32.AND P0, PT, RZ, UR6, PT ;  /* 0x00000006ff007c0c */ /* 0x000fc6000bf05070 */
[----:B------:R-:W-:Y:S01]  /*6470*/  IMAD R4, R4, UR4, RZ ;  /* 0x0000000404047c24 */ /* 0x000fe2000f8e02ff */
[----:B------:R-:W-:-:S03]  /*6480*/  ISETP.NE.AND.EX P0, PT, RZ, UR7, PT, P0 ;  /* 0x00000007ff007c0c */ /* 0x000fc6000bf05300 */
[C---:B------:R-:W-:Y:S01]  /*6490*/  IMAD R7, R5.reuse, UR5, R4 ;  /* 0x0000000505077c24 */ /* 0x040fe2000f8e0204 */
[----:B------:R-:W-:Y:S01]  /*64a0*/  ULDC UR5, c[0x0][0x154] ;  /* 0x0000550000057ab9 */ /* 0x000fe20000000800 */
[----:B------:R-:W-:Y:S01]  /*64b0*/  IMAD.WIDE.U32 R4, R5, UR4, R16 ;  /* 0x0000000405047c25 */ /* 0x000fe2000f8e0010 */
[----:B------:R-:W-:-:S03]  /*64c0*/  ULDC UR4, c[0x0][0x618] ;  /* 0x0001860000047ab9 */ /* 0x000fc60000000800 */
[----:B0-----:R-:W-:Y:S02]  /*64d0*/  IMAD.MOV R6, RZ, RZ, -R21 ;  /* 0x000000ffff067224 */ /* 0x001fe400078e0a15 */
[----:B------:R-:W0:Y:S01]  /*64e0*/  LDC R21, c[0x0][0x148] ;  /* 0x00005200ff157b82 */ /* 0x000e220000000800 */
[----:B------:R-:W-:Y:S02]  /*64f0*/  IMAD.IADD R5, R5, 0x1, R7 ;  /* 0x0000000105057824 */ /* 0x000fe400078e0207 */
[----:B-1----:R-:W-:Y:S01]  /*6500*/  IMAD R19, R20, R6, R19 ;  /* 0x0000000614137224 */ /* 0x002fe200078e0213 */
[----:B--2---:R-:W-:Y:S02]  /*6510*/  I2FP.F32.U32 R6, R14 ;  /* 0x0000000e00067245 */ /* 0x004fe40000201000 */
[--C-:B------:R-:W-:Y:S02]  /*6520*/  SHF.R.U64 R20, R4, UR4, R5.reuse ;  /* 0x0000000404147c19 */ /* 0x100fe40008001205 */
[----:B------:R-:W-:Y:S01]  /*6530*/  SHF.R.U32.HI R5, RZ, UR4, R5 ;  /* 0x00000004ff057c19 */ /* 0x000fe20008011605 */
[----:B------:R-:W-:Y:S01]  /*6540*/  FMUL R6, R6, UR5 ;  /* 0x0000000506067c20 */ /* 0x000fe20008400000 */
[----:B------:R-:W-:-:S02]  /*6550*/  ULDC UR4, c[0x0][0x608] ;  /* 0x0001820000047ab9 */ /* 0x000fc40000000800 */
[--C-:B------:R-:W-:Y:S01]  /*6560*/  SHF.R.U64 R23, R20, UR4, R5.reuse ;  /* 0x0000000414177c19 */ /* 0x100fe20008001205 */
[----:B------:R1:W2:Y:S01]  /*6570*/  F2I.U32.TRUNC.NTZ R24, R6 ;  /* 0x0000000600187305 */ /* 0x0002a2000020f000 */
[----:B------:R-:W-:Y:S01]  /*6580*/  SHF.R.U32.HI R4, RZ, UR4, R5 ;  /* 0x00000004ff047c19 */ /* 0x000fe20008011605 */
[----:B------:R-:W-:-:S03]  /*6590*/  ULDC UR4, c[0x0][0x658] ;  /* 0x0001960000047ab9 */ /* 0x000fc60000000800 */
[--C-:B------:R-:W-:Y:S02]  /*65a0*/  SHF.R.U64 R22, R23, UR4, R4.reuse ;  /* 0x0000000417167c19 */ /* 0x100fe40008001204 */
[----:B------:R-:W-:-:S03]  /*65b0*/  SHF.R.U32.HI R25, RZ, UR4, R4 ;  /* 0x00000004ff197c19 */ /* 0x000fc60008011604 */
[----:B------:R-:W-:Y:S02]  /*65c0*/  IMAD.MOV.U32 R4, RZ, RZ, R22 ;  /* 0x000000ffff047224 */ /* 0x000fe400078e0016 */
[----:B------:R-:W-:Y:S01]  /*65d0*/  IMAD.MOV.U32 R5, RZ, RZ, R25 ;  /* 0x000000ffff057224 */ /* 0x000fe200078e0019 */
[----:B-1----:R-:W-:Y:S06]  /*65e0*/  @!P0 BRA `(.L_x_112) ;  /* 0x0000000000288947 */ /* 0x002fec0003800000 */
        /* <DEDUP_REMOVED lines=10> */
.L_x_112:
[----:B------:R-:W-:Y:S01]  /*6690*/  ISETP.NE.AND P0, PT, R2, 0x1, PT ;  /* 0x000000010200780c */ /* 0x000fe20003f05270 */
[----:B------:R-:W-:Y:S01]  /*66a0*/  ULDC UR4, c[0x0][0x648] ;  /* 0x0001920000047ab9 */ /* 0x000fe20000000800 */
[----:B------:R-:W-:Y:S01]  /*66b0*/  LOP3.LUT R23, R23, UR29, RZ, 0xc0, !PT ;  /* 0x0000001d17177c12 */ /* 0x000fe2000f8ec0ff */
[----:B--2---:R-:W-:Y:S01]  /*66c0*/  IMAD.MOV R24, RZ, RZ, -R24 ;  /* 0x000000ffff187224 */ /* 0x004fe200078e0a18 */
[----:B------:R-:W-:Y:S01]  /*66d0*/  SHF.R.U64 R4, R4, UR4, R5 ;  /* 0x0000000404047c19 */ /* 0x000fe20008001205 */
[----:B------:R-:W-:Y:S01]  /*66e0*/  ULDC UR4, c[0x0][0x638] ;  /* 0x00018e0000047ab9 */ /* 0x000fe20000000800 */
[----:B------:R-:W-:Y:S01]  /*66f0*/  LOP3.LUT R7, R20, UR13, RZ, 0xc0, !PT ;  /* 0x0000000d14077c12 */ /* 0x000fe2000f8ec0ff */
[----:B------:R-:W-:Y:S01]  /*6700*/  ULDC UR5, c[0x0][0x610] ;  /* 0x0001840000057ab9 */ /* 0x000fe20000000800 */
[----:B------:R-:W-:Y:S02]  /*6710*/  IMAD.MOV.U32 R6, RZ, RZ, R15 ;  /* 0x000000ffff067224 */ /* 0x000fe400078e000f */
[----:B------:R-:W-:-:S02]  /*6720*/  IMAD.MOV R5, RZ, RZ, -R4 ;  /* 0x000000ffff057224 */ /* 0x000fc400078e0a04 */
[----:B------:R-:W-:Y:S02]  /*6730*/  IMAD R4, R4, UR21, R23 ;  /* 0x0000001504047c24 */ /* 0x000fe4000f8e0217 */
[----:B0-----:R-:W-:Y:S02]  /*6740*/  @P0 IMAD R19, R21, R24, R14 ;  /* 0x0000001815130224 */ /* 0x001fe400078e020e */
[----:B------:R-:W-:Y:S01]  /*6750*/  IMAD R22, R5, UR4, R22 ;  /* 0x0000000405167c24 */ /* 0x000fe2000f8e0216 */
[----:B------:R-:W-:Y:S01]  /*6760*/  ULDC UR4, c[0x0][0x600] ;  /* 0x0001800000047ab9 */ /* 0x000fe20000000800 */
[----:B------:R-:W-:Y:S02]  /*6770*/  IMAD R21, R4, UR5, R19 ;  /* 0x0000000504157c24 */ /* 0x000fe4000f8e0213 */
[----:B------:R-:W-:Y:S02]  /*6780*/  IMAD R22, R22, UR4, R7 ;  /* 0x0000000416167c24 */ /* 0x000fe4000f8e0207 */
[----:B------:R-:W-:-:S03]  /*6790*/  IMAD.MOV.U32 R4, RZ, RZ, 0x1 ;  /* 0x00000001ff047424 */ /* 0x000fc600078e00ff */
[----:B------:R-:W-:Y:S02]  /*67a0*/  SEL R19, R22, R21, !P0 ;  /* 0x0000001516137207 */ /* 0x000fe40004000000 */
[----:B------:R-:W-:-:S07]  /*67b0*/  SEL R21, R21, R22, !P0 ;  /* 0x0000001615157207 */ /* 0x000fce0004000000 */
.L_x_110:
[----:B------:R-:W-:Y:S05]  /*67c0*/  BSYNC B1 ;  /* 0x0000000000017941 */ /* 0x000fea0003800000 */
.L_x_109:
[----:B------:R-:W-:-:S13]  /*67d0*/  LOP3.LUT P0, RZ, R4, 0xff, RZ, 0xc0, !PT ;  /* 0x000000ff04ff7812 */ /* 0x000fda000780c0ff */
[----:B------:R-:W-:Y:S05]  /*67e0*/  @P0 BRA `(.L_x_113) ;  /* 0xfffffff000b00947 */ /* 0x000fea000383ffff */
[----:B------:R-:W-:Y:S05]  /*67f0*/  BSYNC B0 ;  /* 0x0000000000007941 */ /* 0x000fea0003800000 */
.L_x_102:
[----:B------:R-:W-:-:S03]  /*6800*/  UMOV UR4, 0xffffffff ;  /* 0xffffffff00047882 */ /* 0x000fc60000000000 */
[----:B------:R-:W-:Y:S05]  /*6810*/  BRA.DIV UR4, `(.L_x_114) ;  /* 0x0000000204f07947 */ /* 0x000fea000b800000 */
[----:B------:R-:W-:-:S13]  /*6820*/  ELECT P6, URZ, PT ;  /* 0x00000000003f782f */ /* 0x000fda00038c0000 */
.L_x_127:
[----:B------:R-:W-:Y:S04]  /*6830*/  BSSY B0, `(.L_x_115) ;  /* 0x0000022000007945 */ /* 0x000fe80003800000 */
[----:B------:R-:W-:Y:S05]  /*6840*/  @!P6 BRA `(.L_x_116) ;  /* 0x000000000080e947 */ /* 0x000fea0003800000 */
[----:B------:R-:W-:-:S04]  /*6850*/  LOP3.LUT R18, R18, 0x2, RZ, 0xfc, !PT ;  /* 0x0000000212127812 */ /* 0x000fc800078efcff */
[----:B------:R-:W-:-:S13]  /*6860*/  ISETP.NE.AND P0, PT, R18, 0x3, PT ;  /* 0x000000031200780c */ /* 0x000fda0003f05270 */
[----:B------:R-:W-:Y:S05]  /*6870*/  @!P0 BRA `(.L_x_117) ;  /* 0x0000000000048947 */ /* 0x000fea0003800000 */
[----:B------:R-:W-:Y:S01]  /*6880*/  BPT.TRAP 0x1 ;  /* 0x000000040000795c */ /* 0x000fe20000300000 */
.L_x_117:
[----:B------:R-:W0:Y:S01]  /*6890*/  S2R R5, SR_CgaCtaId ;  /* 0x0000000000057919 */ /* 0x000e220000008800 */
[----:B------:R-:W-:Y:S02]  /*68a0*/  MOV R0, 0x400 ;  /* 0x0000040000007802 */ /* 0x000fe40000000f00 */
[----:B------:R-:W-:Y:S02]  /*68b0*/  SHF.L.U32 R2, R3, 0x1f, RZ ;  /* 0x0000001f03027819 */ /* 0x000fe400000006ff */
[----:B0-----:R-:W-:-:S05]  /*68c0*/  LEA R5, R5, R0, 0x18 ;  /* 0x0000000005057211 */ /* 0x001fca00078ec0ff */
[----:B------:R-:W-:-:S04]  /*68d0*/  VIADD R5, R5, 0x18 ;  /* 0x0000001805057836 */ /* 0x000fc80000000000 */
[C---:B------:R-:W-:Y:S02]  /*68e0*/  IMAD R7, R8.reuse, 0x8, R5 ;  /* 0x0000000808077824 */ /* 0x040fe400078e0205 */
[----:B------:R-:W-:Y:S02]  /*68f0*/  VIADD R8, R8, 0x1 ;  /* 0x0000000108087836 */ /* 0x000fe40000000000 */
[----:B------:R-:W0:Y:S03]  /*6900*/  SYNCS.PHASECHK.TRANS64.TRYWAIT P0, [R7+URZ], R2 ;  /* 0x00000002070075a7 */ /* 0x000e26000800017f */
[----:B------:R-:W-:-:S04]  /*6910*/  ISETP.NE.AND P1, PT, R8, 0x3, PT ;  /* 0x000000030800780c */ /* 0x000fc80003f25270 */
[----:B------:R-:W-:Y:S02]  /*6920*/  SEL R0, RZ, 0x1, P1 ;  /* 0x00000001ff007807 */ /* 0x000fe40000800000 */
[----:B------:R-:W-:Y:S02]  /*6930*/  SEL R8, R8, RZ, P1 ;  /* 0x000000ff08087207 */ /* 0x000fe40000800000 */
[----:B------:R-:W-:-:S03]  /*6940*/  LOP3.LUT R9, R3, R0, RZ, 0x3c, !PT ;  /* 0x0000000003097212 */ /* 0x000fc600078e3cff */
[----:B------:R-:W-:Y:S01]  /*6950*/  IMAD R4, R8, 0x8, R5 ;  /* 0x0000000808047824 */ /* 0x000fe200078e0205 */
[----:B------:R-:W-:Y:S01]  /*6960*/  SHF.L.U32 R3, R9, 0x1f, RZ ;  /* 0x0000001f09037819 */ /* 0x000fe200000006ff */
[----:B0-----:R-:W-:Y:S06]  /*6970*/  @!P0 BRA `(.L_x_118) ;  /* 0x0000000000b88947 */ /* 0x001fec0003800000 */
.L_x_128:
[----:B------:R-:W1:Y:S01]  /*6980*/  SYNCS.PHASECHK.TRANS64.TRYWAIT P0, [R4+URZ], R3 ;  /* 0x00000003040075a7 */ /* 0x000e62000800017f */
[----:B------:R-:W-:-:S05]  /*6990*/  VIADD R0, R8, 0x1 ;  /* 0x0000000108007836 */ /* 0x000fca0000000000 */
[----:B------:R-:W-:-:S04]  /*69a0*/  ISETP.NE.AND P1, PT, R0, 0x3, PT ;  /* 0x000000030000780c */ /* 0x000fc80003f25270 */
[----:B0-----:R-:W-:Y:S02]  /*69b0*/  SEL R2, RZ, 0x1, P1 ;  /* 0x00000001ff027807 */ /* 0x001fe40000800000 */
[----:B------:R-:W-:Y:S02]  /*69c0*/  SEL R0, R0, RZ, P1 ;  /* 0x000000ff00007207 */ /* 0x000fe40000800000 */
[----:B------:R-:W-:Y:S01]  /*69d0*/  LOP3.LUT R2, R9, R2, RZ, 0x3c, !PT ;  /* 0x0000000209027212 */ /* 0x000fe200078e3cff */
[----:B-1----:R-:W-:Y:S06]  /*69e0*/  @!P0 BRA `(.L_x_119) ;  /* 0x0000000000b08947 */ /* 0x002fec0003800000 */
.L_x_129:
[----:B------:R-:W-:Y:S01]  /*69f0*/  IMAD R5, R0, 0x8, R5 ;  /* 0x0000000800057824 */ /* 0x000fe200078e0205 */
[----:B------:R-:W-:-:S07]  /*6a00*/  SHF.L.U32 R0, R2, 0x1f, RZ ;  /* 0x0000001f02007819 */ /* 0x000fce00000006ff */
.L_x_120:
[----:B-1----:R1:W2:Y:S02]  /*6a10*/  SYNCS.PHASECHK.TRANS64.TRYWAIT P0, [R5+URZ], R0 ;  /* 0x00000000050075a7 */ /* 0x0022a4000800017f */
[----:B--2---:R-:W-:Y:S05]  /*6a20*/  @!P0 NANOSLEEP.SYNCS 0x989680 ;  /* 0x009896800000895d */ /* 0x004fea0003900000 */
[----:B------:R-:W2:Y:S02]  /*6a30*/  @!P0 SYNCS.PHASECHK.TRANS64 P0, [R5+URZ], R0 ;  /* 0x00000000050085a7 */ /* 0x000ea4000800007f */
[----:B--2---:R-:W-:Y:S05]  /*6a40*/  @!P0 BRA `(.L_x_120) ;  /* 0xfffffffc00f08947 */ /* 0x004fea000383ffff */
.L_x_116:
[----:B------:R-:W-:Y:S05]  /*6a50*/  BSYNC B0 ;  /* 0x0000000000007941 */ /* 0x000fea0003800000 */
.L_x_115:
[----:B------:R-:W-:Y:S05]  /*6a60*/  EXIT ;  /* 0x000000000000794d */ /* 0x000fea0003800000 */
.L_x_21:
[----:B-1----:R1:W2:Y:S02]  /*6a70*/  SYNCS.PHASECHK.TRANS64.TRYWAIT P1, [R3+URZ], R0 ;  /* 0x00000000030075a7 */ /* 0x0022a4000802017f */
[----:B--2---:R-:W-:Y:S05]  /*6a80*/  @!P1 NANOSLEEP.SYNCS 0x989680 ;  /* 0x009896800000995d */ /* 0x004fea0003900000 */
[----:B------:R-:W2:Y:S02]  /*6a90*/  @!P1 SYNCS.PHASECHK.TRANS64 P1, [R3+URZ], R0 ;  /* 0x00000000030095a7 */ /* 0x000ea4000802007f */
[----:B--2---:R-:W-:Y:S05]  /*6aa0*/  @!P1 BRA `(.L_x_21) ;  /* 0xfffffffc00f09947 */ /* 0x004fea000383ffff */
[----:B------:R-:W-:Y:S05]  /*6ab0*/  BRA `(.L_x_20) ;  /* 0xffffffac00187947 */ /* 0x000fea000383ffff */
.L_x_26:
[----:B-1----:R1:W2:Y:S02]  /*6ac0*/  SYNCS.PHASECHK.TRANS64.TRYWAIT P1, [R5+URZ], R4 ;  /* 0x00000004050075a7 */ /* 0x0022a4000802017f */
[----:B--2---:R-:W-:Y:S05]  /*6ad0*/  @!P1 NANOSLEEP.SYNCS 0x989680 ;  /* 0x009896800000995d */ /* 0x004fea0003900000 */
[----:B------:R-:W2:Y:S02]  /*6ae0*/  @!P1 SYNCS.PHASECHK.TRANS64 P1, [R5+URZ], R4 ;  /* 0x00000004050095a7 */ /* 0x000ea4000802007f */
[----:B--2---:R-:W-:Y:S05]  /*6af0*/  @!P1 BRA `(.L_x_26) ;  /* 0xfffffffc00f09947 */ /* 0x004fea000383ffff */
[----:B------:R-:W-:Y:S05]  /*6b00*/  BRA `(.L_x_25) ;  /* 0xffffffb400407947 */ /* 0x000fea000383ffff */
.L_x_103:
[----:B------:R-:W-:Y:S01]  /*6b10*/  BSSY B1, `(.L_x_121) ;  /* 0x0000006000017945 */ /* 0x000fe20003800000 */
[----:B------:R-:W-:-:S07]  /*6b20*/  IMAD.MOV.U32 R15, RZ, RZ, -0x1 ;  /* 0xffffffffff0f7424 */ /* 0x000fce00078e00ff */
[----:B------:R-:W-:Y:S05]  /*6b30*/  WARPSYNC.COLLECTIVE R15, `(.L_x_122) ;  /* 0x000000000f0c7348 */ /* 0x000fea0003c00000 */
[----:B------:R-:W-:Y:S02]  /*6b40*/  ELECT P6, UR62, PT ;  /* 0x00000000003e782f */ /* 0x000fe400038c0000 */
[----:B------:R-:W-:Y:S01]  /*6b50*/  MOV R14, UR62 ;  /* 0x0000003e000e7c02 */ /* 0x000fe20008000f00 */
[----:B------:R-:W-:Y:S10]  /*6b60*/  ENDCOLLECTIVE ;  /* 0x000000000000791b */ /* 0x000ff40003800000 */
.L_x_122:
[----:B------:R-:W-:Y:S05]  /*6b70*/  BSYNC B1 ;  /* 0x0000000000017941 */ /* 0x000fea0003800000 */
.L_x_121:
[----:B------:R-:W-:Y:S05]  /*6b80*/  BRA `(.L_x_123) ;  /* 0xffffffec00d47947 */ /* 0x000fea000383ffff */
.L_x_106:
[----:B-1----:R1:W2:Y:S02]  /*6b90*/  SYNCS.PHASECHK.TRANS64.TRYWAIT P0, [R23+URZ+0x18], R14 ;  /* 0x0000180e170075a7 */ /* 0x0022a4000800017f */
[----:B--2---:R-:W-:Y:S05]  /*6ba0*/  @!P0 NANOSLEEP.SYNCS 0x989680 ;  /* 0x009896800000895d */ /* 0x004fea0003900000 */
[----:B------:R-:W2:Y:S02]  /*6bb0*/  @!P0 SYNCS.PHASECHK.TRANS64 P0, [R23+URZ+0x18], R14 ;  /* 0x0000180e170085a7 */ /* 0x000ea4000800007f */
[----:B--2---:R-:W-:Y:S05]  /*6bc0*/  @!P0 BRA `(.L_x_106) ;  /* 0xfffffffc00f08947 */ /* 0x004fea000383ffff */
[----:B------:R-:W-:Y:S05]  /*6bd0*/  BRA `(.L_x_124) ;  /* 0xfffffff000147947 */ /* 0x000fea000383ffff */
.L_x_114:
[----:B------:R-:W-:Y:S01]  /*6be0*/  BSSY B0, `(.L_x_125) ;  /* 0x0000006000007945 */ /* 0x000fe20003800000 */
[----:B------:R-:W-:-:S07]  /*6bf0*/  IMAD.MOV.U32 R15, RZ, RZ, -0x1 ;  /* 0xffffffffff0f7424 */ /* 0x000fce00078e00ff */
[----:B------:R-:W-:Y:S05]  /*6c00*/  WARPSYNC.COLLECTIVE R15, `(.L_x_126) ;  /* 0x000000000f0c7348 */ /* 0x000fea0003c00000 */
[----:B------:R-:W-:Y:S02]  /*6c10*/  ELECT P6, UR62, PT ;  /* 0x00000000003e782f */ /* 0x000fe400038c0000 */
[----:B------:R-:W-:Y:S01]  /*6c20*/  MOV R14, UR62 ;  /* 0x0000003e000e7c02 */ /* 0x000fe20008000f00 */
[----:B------:R-:W-:Y:S10]  /*6c30*/  ENDCOLLECTIVE ;  /* 0x000000000000791b */ /* 0x000ff40003800000 */
.L_x_126:
[----:B------:R-:W-:Y:S05]  /*6c40*/  BSYNC B0 ;  /* 0x0000000000007941 */ /* 0x000fea0003800000 */
.L_x_125:
[----:B------:R-:W-:Y:S05]  /*6c50*/  BRA `(.L_x_127) ;  /* 0xfffffff800f47947 */ /* 0x000fea000383ffff */
.L_x_118:
[----:B0-----:R0:W1:Y:S02]  /*6c60*/  SYNCS.PHASECHK.TRANS64.TRYWAIT P0, [R7+URZ], R2 ;  /* 0x00000002070075a7 */ /* 0x001064000800017f */
[----:B-1----:R-:W-:Y:S05]  /*6c70*/  @!P0 NANOSLEEP.SYNCS 0x989680 ;  /* 0x009896800000895d */ /* 0x002fea0003900000 */
[----:B------:R-:W1:Y:S02]  /*6c80*/  @!P0 SYNCS.PHASECHK.TRANS64 P0, [R7+URZ], R2 ;  /* 0x00000002070085a7 */ /* 0x000e64000800007f */
[----:B-1----:R-:W-:Y:S05]  /*6c90*/  @!P0 BRA `(.L_x_118) ;  /* 0xfffffffc00f08947 */ /* 0x002fea000383ffff */
[----:B------:R-:W-:Y:S05]  /*6ca0*/  BRA `(.L_x_128) ;  /* 0xfffffffc00347947 */ /* 0x000fea000383ffff */
.L_x_119:
[----:B0-----:R0:W1:Y:S02]  /*6cb0*/  SYNCS.PHASECHK.TRANS64.TRYWAIT P0, [R4+URZ], R3 ;  /* 0x00000003040075a7 */ /* 0x001064000800017f */
[----:B-1----:R-:W-:Y:S05]  /*6cc0*/  @!P0 NANOSLEEP.SYNCS 0x989680 ;  /* 0x009896800000895d */ /* 0x002fea0003900000 */
[----:B------:R-:W1:Y:S02]  /*6cd0*/  @!P0 SYNCS.PHASECHK.TRANS64 P0, [R4+URZ], R3 ;  /* 0x00000003040085a7 */ /* 0x000e64000800007f */
[----:B-1----:R-:W-:Y:S05]  /*6ce0*/  @!P0 BRA `(.L_x_119) ;  /* 0xfffffffc00f08947 */ /* 0x002fea000383ffff */
[----:B------:R-:W-:Y:S05]  /*6cf0*/  BRA `(.L_x_129) ;  /* 0xfffffffc003c7947 */ /* 0x000fea000383ffff */
.L_x_130:
[----:B------:R-:W-:-:S00]  /*6d00*/  BRA `(.L_x_130) ;  /* 0xfffffffc00fc7947 */ /* 0x000fc0000383ffff */
[----:B------:R-:W-:-:S00]  /*6d10*/  NOP ;  /* 0x0000000000007918 */ /* 0x000fc00000000000 */
        /* <DEDUP_REMOVED lines=14> */
.L_x_131:


//--------------------- .nv.global.init           --------------------------
	.section	.nv.global.init,"aw",@progbits
.nv.global.init:
	.type		$str$22,@object
	.size		$str$22,($str$23 - $str$22)
$str$22:
        /*0000*/ 	.byte	0x6b, 0x5f, 0x74, 0x69, 0x6c, 0x65, 0x5f, 0x63, 0x6f, 0x75, 0x6e, 0x74, 0x20, 0x3e, 0x3d, 0x20
        /*0010*/ 	.byte	0x31, 0x00
	.type		$str$23,@object
	.size		$str$23,(__unnamed_1 - $str$23)
$str$23:
        /*0012*/ 	.byte	0x2f, 0x74, 0x6d, 0x70, 0x2f, 0x63, 0x75, 0x74, 0x6c, 0x61, 0x73, 0x73, 0x5f, 0x73, 0x77, 0x65
        /*0022*/ 	.byte	0x65, 0x70, 0x5f, 0x73, 0x72, 0x63, 0x2f, 0x69, 0x6e, 0x63, 0x6c, 0x75, 0x64, 0x65, 0x2f, 0x63
        /*0032*/ 	.byte	0x75, 0x74, 0x6c, 0x61, 0x73, 0x73, 0x2f, 0x67, 0x65, 0x6d, 0x6d, 0x2f, 0x63, 0x6f, 0x6c, 0x6c
        /*0042*/ 	.byte	0x65, 0x63, 0x74, 0x69, 0x76, 0x65, 0x2f, 0x73, 0x6d, 0x39, 0x30, 0x5f, 0x6d, 0x6d, 0x61, 0x5f
        /*0052*/ 	.byte	0x74, 0x6d, 0x61, 0x5f, 0x67, 0x6d, 0x6d, 0x61, 0x5f, 0x73, 0x73, 0x5f, 0x77, 0x61, 0x72, 0x70
        /*0062*/ 	.byte	0x73, 0x70, 0x65, 0x63, 0x69, 0x61, 0x6c, 0x69, 0x7a, 0x65, 0x64, 0x2e, 0x68, 0x70, 0x70, 0x00
	.type		__unnamed_1,@object
	.size		__unnamed_1,(.L_0 - __unnamed_1)
__unnamed_1:
        /*0072*/ 	.byte	0x76, 0x6f, 0x69, 0x64, 0x20, 0x63, 0x75, 0x74, 0x6c, 0x61, 0x73, 0x73, 0x3a, 0x3a, 0x67, 0x65
        /* <DEDUP_REMOVED lines=177> */
        /*0b92*/ 	.byte	0x6e, 0x74, 0x69, 0x74, 0x79, 0x5d, 0x00
.L_0:


//--------------------- .nv.shared._ZN7cutlass13device_kernelINS_4gemm6kernel13GemmUniversalIN4cute5tupleIJiiiiEEENS1_10collective13CollectiveMmaINS1_34MainloopSm90TmaGmmaWarpSpecializedILi3ENS5_IJNS4_1CILi1EEENSA_ILi2EEESB_EEENS1_35KernelTmaWarpSpecializedCooperativeEEENS5_IJNSA_ILi128EEENSA_ILi64EEESG_EEENS_10tfloat32_tENS5_IJlSB_lEEESJ_SK_NS4_8TiledMMAINS4_8MMA_AtomIJNS4_4SM904GMMA29MMA_64x64x8_F32TF32TF32_SS_TNILNSO_7ScaleInE1ELSQ_1EEEEEENS4_6LayoutINS5_IJSC_SB_SB_EEENS5_IJSB_NSA_ILi0EEESV_EEEEENS5_IJNS4_10UnderscoreESY_SY_EEEEENS4_23SM90_TMA_LOAD_MULTICASTENS4_14ComposedLayoutINS4_7SwizzleILi3ELi4ELi3EEENS4_18smem_ptr_flag_bitsILi32EEENST_INS5_IJNSA_ILi8EEENSA_ILi32EEEEEENS5_IJS18_SB_EEEEEEEvNS4_8identityENS4_13SM90_TMA_LOADES1C_vS1D_EENS_8epilogue10collective6detail29Sm90TmaWarpSpecializedAdapterINS1H_15DefaultEpilogueISJ_SK_SK_NS1G_6thread17LinearCombinationISJ_Li1EffLNS1L_9ScaleType4KindE0ELNS_15FloatRoundStyleE2ESJ_EENS1_15EpilogueDefaultEEEEEvvEEEEvNT_6ParamsE --------------------------
	.section	.nv.shared._ZN7cutlass13device_kernelINS_4gemm6kernel13GemmUniversalIN4cute5tupleIJiiiiEEENS1_10collective13CollectiveMmaINS1_34MainloopSm90TmaGmmaWarpSpecializedILi3ENS5_IJNS4_1CILi1EEENSA_ILi2EEESB_EEENS1_35KernelTmaWarpSpecializedCooperativeEEENS5_IJNSA_ILi128EEENSA_ILi64EEESG_EEENS_10tfloat32_tENS5_IJlSB_lEEESJ_SK_NS4_8TiledMMAINS4_8MMA_AtomIJNS4_4SM904GMMA29MMA_64x64x8_F32TF32TF32_SS_TNILNSO_7ScaleInE1ELSQ_1EEEEEENS4_6LayoutINS5_IJSC_SB_SB_EEENS5_IJSB_NSA_ILi0EEESV_EEEEENS5_IJNS4_10UnderscoreESY_SY_EEEEENS4_23SM90_TMA_LOAD_MULTICASTENS4_14ComposedLayoutINS4_7SwizzleILi3ELi4ELi3EEENS4_18smem_ptr_flag_bitsILi32EEENST_INS5_IJNSA_ILi8EEENSA_ILi32EEEEEENS5_IJS18_SB_EEEEEEEvNS4_8identityENS4_13SM90_TMA_LOADES1C_vS1D_EENS_8epilogue10collective6detail29Sm90TmaWarpSpecializedAdapterINS1H_15DefaultEpilogueISJ_SK_SK_NS1G_6thread17LinearCombinationISJ_Li1EffLNS1L_9ScaleType4KindE0ELNS_15FloatRoundStyleE2ESJ_EENS1_15EpilogueDefaultEEEEEvvEEEEvNT_6ParamsE,"aw",@nobits
	.sectionflags	@""
	.align	16
	.zero		1024


//--------------------- .nv.shared.reserved.0     --------------------------
	.section	.nv.shared.reserved.0,"aw",@nobits
	.weak		__nv_reservedSMEM_offset_0_alias
	.size		__nv_reservedSMEM_offset_0_alias, 0, 0
	.other		__nv_reservedSMEM_offset_0_alias,@"STO_CUDA_RESERVED_SHARED STV_DEFAULT"
__nv_reservedSMEM_offset_0_alias:
	.zero		0


//--------------------- .nv.global                --------------------------
	.section	.nv.global,"aw",@nobits
.nv.global:
	.type		_ZN39_INTERNAL_73a7049c_4_k_cu_814544dc_61554cute1_E,@object
	.size		_ZN39_INTERNAL_73a7049c_4_k_cu_814544dc_61554cute1_E,(_ZN39_INTERNAL_73a7049c_4_k_cu_814544dc_61554cuda3std3__45__cpo6cbeginE - _ZN39_INTERNAL_73a7049c_4_k_cu_814544dc_61554cute1_E)
_ZN39_INTERNAL_73a7049c_4_k_cu_814544dc_61554cute1_E:
	.zero		1
	.type		_ZN39_INTERNAL_73a7049c_4_k_cu_814544dc_61554cuda3std3__45__cpo6cbeginE,@object
	.size		_ZN39_INTERNAL_73a7049c_4_k_cu_814544dc_61554cuda3std3__45__cpo6cbeginE,(_ZN39_INTERNAL_73a7049c_4_k_cu_814544dc_61554cuda3std3__48in_placeE - _ZN39_INTERNAL_73a7049c_4_k_cu_814544dc_61554cuda3std3__45__cpo6cbeginE)
_ZN39_INTERNAL_73a7049c_4_k_cu_814544dc_61554cuda3std3__45__cpo6cbeginE:
	.zero		1
	.type		_ZN39_INTERNAL_73a7049c_4_k_cu_814544dc_61554cuda3std3__48in_placeE,@object
	.size		_ZN39_INTERNAL_73a7049c_4_k_cu_814544dc_61554cuda3std3__48in_placeE,(_ZN39_INTERNAL_73a7049c_4_k_cu_814544dc_61554cuda3std6ranges3__45__cpo9iter_moveE - _ZN39_INTERNAL_73a7049c_4_k_cu_814544dc_61554cuda3std3__48in_placeE)
_ZN39_INTERNAL_73a7049c_4_k_cu_814544dc_61554cuda3std3__48in_placeE:
	.zero		1
	.type		_ZN39_INTERNAL_73a7049c_4_k_cu_814544dc_61554cuda3std6ranges3__45__cpo9iter_moveE,@object
	.size		_ZN39_INTERNAL_73a7049c_4_k_cu_814544dc_61554cuda3std6ranges3__45__cpo9iter_moveE,(_ZN39_INTERNAL_73a7049c_4_k_cu_814544dc_61554cuda3std3__45__cpo5beginE - _ZN39_INTERNAL_73a7049c_4_k_cu_814544dc_61554cuda3std6ranges3__45__cpo9iter_moveE)
_ZN39_INTERNAL_73a7049c_4_k_cu_814544dc_61554cuda3std6ranges3__45__cpo9iter_moveE:
	.zero		1
	.type		_ZN39_INTERNAL_73a7049c_4_k_cu_814544dc_61554cuda3std3__45__cpo5beginE,@object
	.size		_ZN39_INTERNAL_73a7049c_4_k_cu_814544dc_61554cuda3std3__45__cpo5beginE,(_ZN39_INTERNAL_73a7049c_4_k_cu_814544dc_61554cuda3std3__441_GLOBAL__N__73a7049c_4_k_cu_814544dc_61556ignoreE - _ZN39_INTERNAL_73a7049c_4_k_cu_814544dc_61554cuda3std3__45__cpo5beginE)
_ZN39_INTERNAL_73a7049c_4_k_cu_814544dc_61554cuda3std3__45__cpo5beginE:
	.zero		1
	.type		_ZN39_INTERNAL_73a7049c_4_k_cu_814544dc_61554cuda3std3__441_GLOBAL__N__73a7049c_4_k_cu_814544dc_61556ignoreE,@object
	.size		_ZN39_INTERNAL_73a7049c_4_k_cu_814544dc_61554cuda3std3__441_GLOBAL__N__73a7049c_4_k_cu_814544dc_61556ignoreE,(_ZN39_INTERNAL_73a7049c_4_k_cu_814544dc_61554cute7productE - _ZN39_INTERNAL_73a7049c_4_k_cu_814544dc_61554cuda3std3__441_GLOBAL__N__73a7049c_4_k_cu_814544dc_61556ignoreE)
_ZN39_INTERNAL_73a7049c_4_k_cu_814544dc_61554cuda3std3__441_GLOBAL__N__73a7049c_4_k_cu_814544dc_61556ignoreE:
	.zero		1
	.type		_ZN39_INTERNAL_73a7049c_4_k_cu_814544dc_61554cute7productE,@object
	.size		_ZN39_INTERNAL_73a7049c_4_k_cu_814544dc_61554cute7productE,(_ZN39_INTERNAL_73a7049c_4_k_cu_814544dc_61554cuda3std3__45__cpo3endE - _ZN39_INTERNAL_73a7049c_4_k_cu_814544dc_61554cute7productE)
_ZN39_INTERNAL_73a7049c_4_k_cu_814544dc_61554cute7productE:
	.zero		1
	.type		_ZN39_INTERNAL_73a7049c_4_k_cu_814544dc_61554cuda3std3__45__cpo3endE,@object
	.size		_ZN39_INTERNAL_73a7049c_4_k_cu_814544dc_61554cuda3std3__45__cpo3endE,(_ZN39_INTERNAL_73a7049c_4_k_cu_814544dc_61554cuda3std3__419piecewise_constructE - _ZN39_INTERNAL_73a7049c_4_k_cu_814544dc_61554cuda3std3__45__cpo3endE)
_ZN39_INTERNAL_73a7049c_4_k_cu_814544dc_61554cuda3std3__45__cpo3endE:
	.zero		1
	.type		_ZN39_INTERNAL_73a7049c_4_k_cu_814544dc_61554cuda3std3__419piecewise_constructE,@object
	.size		_ZN39_INTERNAL_73a7049c_4_k_cu_814544dc_61554cuda3std3__419piecewise_constructE,(_ZN39_INTERNAL_73a7049c_4_k_cu_814544dc_61554cuda3std3__45__cpo4cendE - _ZN39_INTERNAL_73a7049c_4_k_cu_814544dc_61554cuda3std3__419piecewise_constructE)
_ZN39_INTERNAL_73a7049c_4_k_cu_814544dc_61554cuda3std3__419piecewise_constructE:
	.zero		1
	.type		_ZN39_INTERNAL_73a7049c_4_k_cu_814544dc_61554cuda3std3__45__cpo4cendE,@object
	.size		_ZN39_INTERNAL_73a7049c_4_k_cu_814544dc_61554cuda3std3__45__cpo4cendE,(_ZN39_INTERNAL_73a7049c_4_k_cu_814544dc_61554cuda3std6ranges3__45__cpo4swapE - _ZN39_INTERNAL_73a7049c_4_k_cu_814544dc_61554cuda3std3__45__cpo4cendE)
_ZN39_INTERNAL_73a7049c_4_k_cu_814544dc_61554cuda3std3__45__cpo4cendE:
	.zero		1
	.type		_ZN39_INTERNAL_73a7049c_4_k_cu_814544dc_61554cuda3std6ranges3__45__cpo4swapE,@object
	.size		_ZN39_INTERNAL_73a7049c_4_k_cu_814544dc_61554cuda3std6ranges3__45__cpo4swapE,(.L_8 - _ZN39_INTERNAL_73a7049c_4_k_cu_814544dc_61554cuda3std6ranges3__45__cpo4swapE)
_ZN39_INTERNAL_73a7049c_4_k_cu_814544dc_61554cuda3std6ranges3__45__cpo4swapE:
	.zero		1
.L_8:


//--------------------- .nv.constant0._ZN7cutlass13device_kernelINS_4gemm6kernel13GemmUniversalIN4cute5tupleIJiiiiEEENS1_10collective13CollectiveMmaINS1_34MainloopSm90TmaGmmaWarpSpecializedILi3ENS5_IJNS4_1CILi1EEENSA_ILi2EEESB_EEENS1_35KernelTmaWarpSpecializedCooperativeEEENS5_IJNSA_ILi128EEENSA_ILi64EEESG_EEENS_10tfloat32_tENS5_IJlSB_lEEESJ_SK_NS4_8TiledMMAINS4_8MMA_AtomIJNS4_4SM904GMMA29MMA_64x64x8_F32TF32TF32_SS_TNILNSO_7ScaleInE1ELSQ_1EEEEEENS4_6LayoutINS5_IJSC_SB_SB_EEENS5_IJSB_NSA_ILi0EEESV_EEEEENS5_IJNS4_10UnderscoreESY_SY_EEEEENS4_23SM90_TMA_LOAD_MULTICASTENS4_14ComposedLayoutINS4_7SwizzleILi3ELi4ELi3EEENS4_18smem_ptr_flag_bitsILi32EEENST_INS5_IJNSA_ILi8EEENSA_ILi32EEEEEENS5_IJS18_SB_EEEEEEEvNS4_8identityENS4_13SM90_TMA_LOADES1C_vS1D_EENS_8epilogue10collective6detail29Sm90TmaWarpSpecializedAdapterINS1H_15DefaultEpilogueISJ_SK_SK_NS1G_6thread17LinearCombinationISJ_Li1EffLNS1L_9ScaleType4KindE0ELNS_15FloatRoundStyleE2ESJ_EENS1_15EpilogueDefaultEEEEEvvEEEEvNT_6ParamsE --------------------------
	.section	.nv.constant0._ZN7cutlass13device_kernelINS_4gemm6kernel13GemmUniversalIN4cute5tupleIJiiiiEEENS1_10collective13CollectiveMmaINS1_34MainloopSm90TmaGmmaWarpSpecializedILi3ENS5_IJNS4_1CILi1EEENSA_ILi2EEESB_EEENS1_35KernelTmaWarpSpecializedCooperativeEEENS5_IJNSA_ILi128EEENSA_ILi64EEESG_EEENS_10tfloat32_tENS5_IJlSB_lEEESJ_SK_NS4_8TiledMMAINS4_8MMA_AtomIJNS4_4SM904GMMA29MMA_64x64x8_F32TF32TF32_SS_TNILNSO_7ScaleInE1ELSQ_1EEEEEENS4_6LayoutINS5_IJSC_SB_SB_EEENS5_IJSB_NSA_ILi0EEESV_EEEEENS5_IJNS4_10UnderscoreESY_SY_EEEEENS4_23SM90_TMA_LOAD_MULTICASTENS4_14ComposedLayoutINS4_7SwizzleILi3ELi4ELi3EEENS4_18smem_ptr_flag_bitsILi32EEENST_INS5_IJNSA_ILi8EEENSA_ILi32EEEEEENS5_IJS18_SB_EEEEEEEvNS4_8identityENS4_13SM90_TMA_LOADES1C_vS1D_EENS_8epilogue10collective6detail29Sm90TmaWarpSpecializedAdapterINS1H_15DefaultEpilogueISJ_SK_SK_NS1G_6thread17LinearCombinationISJ_Li1EffLNS1L_9ScaleType4KindE0ELNS_15FloatRoundStyleE2ESJ_EENS1_15EpilogueDefaultEEEEEvvEEEEvNT_6ParamsE,"a",@progbits
	.sectionflags	@""
	.align	4
.nv.constant0._ZN7cutlass13device_kernelINS_4gemm6kernel13GemmUniversalIN4cute5tupleIJiiiiEEENS1_10collective13CollectiveMmaINS1_34MainloopSm90TmaGmmaWarpSpecializedILi3ENS5_IJNS4_1CILi1EEENSA_ILi2EEESB_EEENS1_35KernelTmaWarpSpecializedCooperativeEEENS5_IJNSA_ILi128EEENSA_ILi64EEESG_EEENS_10tfloat32_tENS5_IJlSB_lEEESJ_SK_NS4_8TiledMMAINS4_8MMA_AtomIJNS4_4SM904GMMA29MMA_64x64x8_F32TF32TF32_SS_TNILNSO_7ScaleInE1ELSQ_1EEEEEENS4_6LayoutINS5_IJSC_SB_SB_EEENS5_IJSB_NSA_ILi0EEESV_EEEEENS5_IJNS4_10UnderscoreESY_SY_EEEEENS4_23SM90_TMA_LOAD_MULTICASTENS4_14ComposedLayoutINS4_7SwizzleILi3ELi4ELi3EEENS4_18smem_ptr_flag_bitsILi32EEENST_INS5_IJNSA_ILi8EEENSA_ILi32EEEEEENS5_IJS18_SB_EEEEEEEvNS4_8identityENS4_13SM90_TMA_LOADES1C_vS1D_EENS_8epilogue10collective6detail29Sm90TmaWarpSpecializedAdapterINS1H_15DefaultEpilogueISJ_SK_SK_NS1G_6thread17LinearCombinationISJ_Li1EffLNS1L_9ScaleType4KindE0ELNS_15FloatRoundStyleE2ESJ_EENS1_15EpilogueDefaultEEEEEvvEEEEvNT_6ParamsE:
	.zero		1664


//--------------------- SYMBOLS --------------------------

	.type		.nv.reservedSmem.offset0,@object
	.size		.nv.reservedSmem.offset0,0x4
	.type		__assertfail,@function
